//
// Generated by NVIDIA NVVM Compiler
//
// Compiler Build ID: CL-36424714
// Cuda compilation tools, release 13.0, V13.0.88
// Based on NVVM 20.0.0
//

.version 9.0
.target sm_100
.address_size 64

	// .globl	_Z5d_rg0PfS_iiffffffff

.visible .entry _Z5d_rg0PfS_iiffffffff(
	.param .u64 .ptr .align 1 _Z5d_rg0PfS_iiffffffff_param_0,
	.param .u64 .ptr .align 1 _Z5d_rg0PfS_iiffffffff_param_1,
	.param .u32 _Z5d_rg0PfS_iiffffffff_param_2,
	.param .u32 _Z5d_rg0PfS_iiffffffff_param_3,
	.param .f32 _Z5d_rg0PfS_iiffffffff_param_4,
	.param .f32 _Z5d_rg0PfS_iiffffffff_param_5,
	.param .f32 _Z5d_rg0PfS_iiffffffff_param_6,
	.param .f32 _Z5d_rg0PfS_iiffffffff_param_7,
	.param .f32 _Z5d_rg0PfS_iiffffffff_param_8,
	.param .f32 _Z5d_rg0PfS_iiffffffff_param_9,
	.param .f32 _Z5d_rg0PfS_iiffffffff_param_10,
	.param .f32 _Z5d_rg0PfS_iiffffffff_param_11
)
{
	.reg .pred 	%p<20>;
	.reg .b32 	%r<27>;
	.reg .b32 	%f<306>;
	.reg .b64 	%rd<132>;

	ld.param.u64 	%rd47, [_Z5d_rg0PfS_iiffffffff_param_0];
	ld.param.u64 	%rd48, [_Z5d_rg0PfS_iiffffffff_param_1];
	ld.param.u32 	%r13, [_Z5d_rg0PfS_iiffffffff_param_2];
	ld.param.u32 	%r14, [_Z5d_rg0PfS_iiffffffff_param_3];
	ld.param.f32 	%f50, [_Z5d_rg0PfS_iiffffffff_param_4];
	ld.param.f32 	%f51, [_Z5d_rg0PfS_iiffffffff_param_5];
	ld.param.f32 	%f52, [_Z5d_rg0PfS_iiffffffff_param_6];
	ld.param.f32 	%f53, [_Z5d_rg0PfS_iiffffffff_param_7];
	ld.param.f32 	%f54, [_Z5d_rg0PfS_iiffffffff_param_8];
	ld.param.f32 	%f55, [_Z5d_rg0PfS_iiffffffff_param_9];
	mov.u32 	%r15, %tid.x;
	mov.u32 	%r16, %tid.y;
	mov.u32 	%r17, %ctaid.x;
	mov.u32 	%r18, %ntid.x;
	mov.u32 	%r19, %ntid.y;
	mad.lo.s32 	%r20, %r17, %r19, %r16;
	mad.lo.s32 	%r1, %r20, %r18, %r15;
	setp.ge.u32 	%p1, %r1, %r13;
	@%p1 bra 	$L__BB0_27;
	cvta.to.global.u64 	%rd1, %rd47;
	cvta.to.global.u64 	%rd2, %rd48;
	mul.wide.u32 	%rd111, %r1, 4;
	add.s64 	%rd125, %rd1, %rd111;
	add.s64 	%rd124, %rd2, %rd111;
	setp.lt.s32 	%p2, %r14, 1;
	@%p2 bra 	$L__BB0_14;
	and.b32  	%r2, %r14, 7;
	setp.lt.u32 	%p3, %r14, 8;
	mov.f32 	%f284, 0f00000000;
	mov.f32 	%f285, %f284;
	mov.f32 	%f286, %f284;
	@%p3 bra 	$L__BB0_6;
	mul.wide.s32 	%rd6, %r13, 32;
	and.b32  	%r21, %r14, 2147483640;
	neg.s32 	%r25, %r21;
	mul.wide.s32 	%rd7, %r13, 4;
	mov.f32 	%f284, 0f00000000;
$L__BB0_4:
	.pragma "nounroll";
	add.s64 	%rd51, %rd1, %rd111;
	add.s64 	%rd52, %rd2, %rd111;
	ld.global.f32 	%f58, [%rd51];
	mul.f32 	%f59, %f50, %f58;
	fma.rn.f32 	%f60, %f51, %f286, %f59;
	mul.f32 	%f61, %f54, %f285;
	sub.f32 	%f62, %f60, %f61;
	mul.f32 	%f63, %f55, %f284;
	sub.f32 	%f64, %f62, %f63;
	st.global.f32 	[%rd52], %f64;
	add.s64 	%rd53, %rd51, %rd7;
	ld.global.f32 	%f65, [%rd53];
	mul.f32 	%f66, %f50, %f65;
	fma.rn.f32 	%f67, %f51, %f58, %f66;
	mul.f32 	%f68, %f54, %f64;
	sub.f32 	%f69, %f67, %f68;
	mul.f32 	%f70, %f55, %f285;
	sub.f32 	%f71, %f69, %f70;
	add.s64 	%rd54, %rd52, %rd7;
	st.global.f32 	[%rd54], %f71;
	add.s64 	%rd55, %rd53, %rd7;
	ld.global.f32 	%f72, [%rd55];
	mul.f32 	%f73, %f50, %f72;
	fma.rn.f32 	%f74, %f51, %f65, %f73;
	mul.f32 	%f75, %f54, %f71;
	sub.f32 	%f76, %f74, %f75;
	mul.f32 	%f77, %f55, %f64;
	sub.f32 	%f78, %f76, %f77;
	add.s64 	%rd56, %rd54, %rd7;
	st.global.f32 	[%rd56], %f78;
	add.s64 	%rd57, %rd55, %rd7;
	ld.global.f32 	%f79, [%rd57];
	mul.f32 	%f80, %f50, %f79;
	fma.rn.f32 	%f81, %f51, %f72, %f80;
	mul.f32 	%f82, %f54, %f78;
	sub.f32 	%f83, %f81, %f82;
	mul.f32 	%f84, %f55, %f71;
	sub.f32 	%f85, %f83, %f84;
	add.s64 	%rd58, %rd56, %rd7;
	st.global.f32 	[%rd58], %f85;
	add.s64 	%rd59, %rd57, %rd7;
	ld.global.f32 	%f86, [%rd59];
	mul.f32 	%f87, %f50, %f86;
	fma.rn.f32 	%f88, %f51, %f79, %f87;
	mul.f32 	%f89, %f54, %f85;
	sub.f32 	%f90, %f88, %f89;
	mul.f32 	%f91, %f55, %f78;
	sub.f32 	%f92, %f90, %f91;
	add.s64 	%rd60, %rd58, %rd7;
	st.global.f32 	[%rd60], %f92;
	add.s64 	%rd61, %rd59, %rd7;
	ld.global.f32 	%f93, [%rd61];
	mul.f32 	%f94, %f50, %f93;
	fma.rn.f32 	%f95, %f51, %f86, %f94;
	mul.f32 	%f96, %f54, %f92;
	sub.f32 	%f97, %f95, %f96;
	mul.f32 	%f98, %f55, %f85;
	sub.f32 	%f99, %f97, %f98;
	add.s64 	%rd62, %rd60, %rd7;
	st.global.f32 	[%rd62], %f99;
	add.s64 	%rd63, %rd61, %rd7;
	ld.global.f32 	%f100, [%rd63];
	mul.f32 	%f101, %f50, %f100;
	fma.rn.f32 	%f102, %f51, %f93, %f101;
	mul.f32 	%f103, %f54, %f99;
	sub.f32 	%f104, %f102, %f103;
	mul.f32 	%f105, %f55, %f92;
	sub.f32 	%f284, %f104, %f105;
	add.s64 	%rd64, %rd62, %rd7;
	st.global.f32 	[%rd64], %f284;
	add.s64 	%rd65, %rd63, %rd7;
	ld.global.f32 	%f286, [%rd65];
	mul.f32 	%f106, %f50, %f286;
	fma.rn.f32 	%f107, %f51, %f100, %f106;
	mul.f32 	%f108, %f54, %f284;
	sub.f32 	%f109, %f107, %f108;
	mul.f32 	%f110, %f55, %f99;
	sub.f32 	%f285, %f109, %f110;
	add.s64 	%rd66, %rd64, %rd7;
	st.global.f32 	[%rd66], %f285;
	add.s64 	%rd111, %rd111, %rd6;
	add.s32 	%r25, %r25, 8;
	setp.ne.s32 	%p4, %r25, 0;
	@%p4 bra 	$L__BB0_4;
	add.s64 	%rd125, %rd1, %rd111;
	add.s64 	%rd124, %rd2, %rd111;
$L__BB0_6:
	setp.eq.s32 	%p5, %r2, 0;
	@%p5 bra 	$L__BB0_14;
	and.b32  	%r6, %r14, 3;
	setp.lt.u32 	%p6, %r2, 4;
	@%p6 bra 	$L__BB0_9;
	ld.global.f32 	%f111, [%rd125];
	mul.f32 	%f112, %f50, %f111;
	fma.rn.f32 	%f113, %f51, %f286, %f112;
	mul.f32 	%f114, %f54, %f285;
	sub.f32 	%f115, %f113, %f114;
	mul.f32 	%f116, %f55, %f284;
	sub.f32 	%f117, %f115, %f116;
	st.global.f32 	[%rd124], %f117;
	mul.wide.s32 	%rd68, %r13, 4;
	add.s64 	%rd69, %rd125, %rd68;
	add.s64 	%rd70, %rd124, %rd68;
	ld.global.f32 	%f118, [%rd69];
	mul.f32 	%f119, %f50, %f118;
	fma.rn.f32 	%f120, %f51, %f111, %f119;
	mul.f32 	%f121, %f54, %f117;
	sub.f32 	%f122, %f120, %f121;
	mul.f32 	%f123, %f55, %f285;
	sub.f32 	%f124, %f122, %f123;
	st.global.f32 	[%rd70], %f124;
	add.s64 	%rd71, %rd69, %rd68;
	add.s64 	%rd72, %rd70, %rd68;
	ld.global.f32 	%f125, [%rd71];
	mul.f32 	%f126, %f50, %f125;
	fma.rn.f32 	%f127, %f51, %f118, %f126;
	mul.f32 	%f128, %f54, %f124;
	sub.f32 	%f129, %f127, %f128;
	mul.f32 	%f130, %f55, %f117;
	sub.f32 	%f284, %f129, %f130;
	st.global.f32 	[%rd72], %f284;
	add.s64 	%rd73, %rd71, %rd68;
	add.s64 	%rd74, %rd72, %rd68;
	ld.global.f32 	%f286, [%rd73];
	mul.f32 	%f131, %f50, %f286;
	fma.rn.f32 	%f132, %f51, %f125, %f131;
	mul.f32 	%f133, %f54, %f284;
	sub.f32 	%f134, %f132, %f133;
	mul.f32 	%f135, %f55, %f124;
	sub.f32 	%f285, %f134, %f135;
	st.global.f32 	[%rd74], %f285;
	add.s64 	%rd125, %rd73, %rd68;
	add.s64 	%rd124, %rd74, %rd68;
$L__BB0_9:
	setp.eq.s32 	%p7, %r6, 0;
	@%p7 bra 	$L__BB0_14;
	setp.eq.s32 	%p8, %r6, 1;
	@%p8 bra 	$L__BB0_12;
	ld.global.f32 	%f136, [%rd125];
	mul.f32 	%f137, %f50, %f136;
	fma.rn.f32 	%f138, %f51, %f286, %f137;
	mul.f32 	%f139, %f54, %f285;
	sub.f32 	%f140, %f138, %f139;
	mul.f32 	%f141, %f55, %f284;
	sub.f32 	%f284, %f140, %f141;
	st.global.f32 	[%rd124], %f284;
	mul.wide.s32 	%rd76, %r13, 4;
	add.s64 	%rd77, %rd125, %rd76;
	add.s64 	%rd78, %rd124, %rd76;
	ld.global.f32 	%f286, [%rd77];
	mul.f32 	%f142, %f50, %f286;
	fma.rn.f32 	%f143, %f51, %f136, %f142;
	mul.f32 	%f144, %f54, %f284;
	sub.f32 	%f145, %f143, %f144;
	mul.f32 	%f146, %f55, %f285;
	sub.f32 	%f285, %f145, %f146;
	st.global.f32 	[%rd78], %f285;
	add.s64 	%rd125, %rd77, %rd76;
	add.s64 	%rd124, %rd78, %rd76;
$L__BB0_12:
	and.b32  	%r22, %r14, 1;
	setp.eq.b32 	%p9, %r22, 1;
	not.pred 	%p10, %p9;
	@%p10 bra 	$L__BB0_14;
	ld.global.f32 	%f147, [%rd125];
	mul.f32 	%f148, %f50, %f147;
	fma.rn.f32 	%f149, %f51, %f286, %f148;
	mul.f32 	%f150, %f54, %f285;
	sub.f32 	%f151, %f149, %f150;
	mul.f32 	%f152, %f55, %f284;
	sub.f32 	%f153, %f151, %f152;
	st.global.f32 	[%rd124], %f153;
	mul.wide.s32 	%rd79, %r13, 4;
	add.s64 	%rd125, %rd125, %rd79;
	add.s64 	%rd124, %rd124, %rd79;
$L__BB0_14:
	setp.lt.s32 	%p11, %r14, 1;
	neg.s32 	%r7, %r13;
	@%p11 bra 	$L__BB0_27;
	and.b32  	%r8, %r14, 7;
	setp.lt.u32 	%p12, %r14, 8;
	mov.f32 	%f298, 0f00000000;
	mov.f32 	%f299, %f298;
	mov.f32 	%f300, %f298;
	mov.f32 	%f301, %f298;
	@%p12 bra 	$L__BB0_19;
	mul.wide.s32 	%rd32, %r7, 32;
	mul.wide.s32 	%rd33, %r7, 4;
	add.s64 	%rd34, %rd124, %rd33;
	and.b32  	%r23, %r14, 2147483640;
	neg.s32 	%r26, %r23;
	mov.f32 	%f298, 0f00000000;
	mov.b64 	%rd126, 0;
	add.s64 	%rd81, %rd125, %rd33;
$L__BB0_17:
	.pragma "nounroll";
	add.s64 	%rd82, %rd81, %rd126;
	add.s64 	%rd83, %rd34, %rd126;
	ld.global.f32 	%f156, [%rd82];
	mul.f32 	%f157, %f53, %f300;
	fma.rn.f32 	%f158, %f52, %f301, %f157;
	mul.f32 	%f159, %f54, %f299;
	sub.f32 	%f160, %f158, %f159;
	mul.f32 	%f161, %f55, %f298;
	sub.f32 	%f162, %f160, %f161;
	ld.global.f32 	%f163, [%rd83];
	add.f32 	%f164, %f162, %f163;
	st.global.f32 	[%rd83], %f164;
	add.s64 	%rd84, %rd82, %rd33;
	ld.global.f32 	%f165, [%rd84];
	mul.f32 	%f166, %f53, %f301;
	fma.rn.f32 	%f167, %f52, %f156, %f166;
	mul.f32 	%f168, %f54, %f162;
	sub.f32 	%f169, %f167, %f168;
	mul.f32 	%f170, %f55, %f299;
	sub.f32 	%f171, %f169, %f170;
	add.s64 	%rd85, %rd83, %rd33;
	ld.global.f32 	%f172, [%rd85];
	add.f32 	%f173, %f171, %f172;
	st.global.f32 	[%rd85], %f173;
	add.s64 	%rd86, %rd84, %rd33;
	ld.global.f32 	%f174, [%rd86];
	mul.f32 	%f175, %f53, %f156;
	fma.rn.f32 	%f176, %f52, %f165, %f175;
	mul.f32 	%f177, %f54, %f171;
	sub.f32 	%f178, %f176, %f177;
	mul.f32 	%f179, %f55, %f162;
	sub.f32 	%f180, %f178, %f179;
	add.s64 	%rd87, %rd85, %rd33;
	ld.global.f32 	%f181, [%rd87];
	add.f32 	%f182, %f180, %f181;
	st.global.f32 	[%rd87], %f182;
	add.s64 	%rd88, %rd86, %rd33;
	ld.global.f32 	%f183, [%rd88];
	mul.f32 	%f184, %f53, %f165;
	fma.rn.f32 	%f185, %f52, %f174, %f184;
	mul.f32 	%f186, %f54, %f180;
	sub.f32 	%f187, %f185, %f186;
	mul.f32 	%f188, %f55, %f171;
	sub.f32 	%f189, %f187, %f188;
	add.s64 	%rd89, %rd87, %rd33;
	ld.global.f32 	%f190, [%rd89];
	add.f32 	%f191, %f189, %f190;
	st.global.f32 	[%rd89], %f191;
	add.s64 	%rd90, %rd88, %rd33;
	ld.global.f32 	%f192, [%rd90];
	mul.f32 	%f193, %f53, %f174;
	fma.rn.f32 	%f194, %f52, %f183, %f193;
	mul.f32 	%f195, %f54, %f189;
	sub.f32 	%f196, %f194, %f195;
	mul.f32 	%f197, %f55, %f180;
	sub.f32 	%f198, %f196, %f197;
	add.s64 	%rd91, %rd89, %rd33;
	ld.global.f32 	%f199, [%rd91];
	add.f32 	%f200, %f198, %f199;
	st.global.f32 	[%rd91], %f200;
	add.s64 	%rd92, %rd90, %rd33;
	ld.global.f32 	%f201, [%rd92];
	mul.f32 	%f202, %f53, %f183;
	fma.rn.f32 	%f203, %f52, %f192, %f202;
	mul.f32 	%f204, %f54, %f198;
	sub.f32 	%f205, %f203, %f204;
	mul.f32 	%f206, %f55, %f189;
	sub.f32 	%f207, %f205, %f206;
	add.s64 	%rd93, %rd91, %rd33;
	ld.global.f32 	%f208, [%rd93];
	add.f32 	%f209, %f207, %f208;
	st.global.f32 	[%rd93], %f209;
	add.s64 	%rd94, %rd92, %rd33;
	ld.global.f32 	%f300, [%rd94];
	mul.f32 	%f210, %f53, %f192;
	fma.rn.f32 	%f211, %f52, %f201, %f210;
	mul.f32 	%f212, %f54, %f207;
	sub.f32 	%f213, %f211, %f212;
	mul.f32 	%f214, %f55, %f198;
	sub.f32 	%f298, %f213, %f214;
	add.s64 	%rd95, %rd93, %rd33;
	ld.global.f32 	%f215, [%rd95];
	add.f32 	%f216, %f298, %f215;
	st.global.f32 	[%rd95], %f216;
	add.s64 	%rd96, %rd94, %rd33;
	ld.global.f32 	%f301, [%rd96];
	mul.f32 	%f217, %f53, %f201;
	fma.rn.f32 	%f218, %f52, %f300, %f217;
	mul.f32 	%f219, %f54, %f298;
	sub.f32 	%f220, %f218, %f219;
	mul.f32 	%f221, %f55, %f207;
	sub.f32 	%f299, %f220, %f221;
	add.s64 	%rd97, %rd95, %rd33;
	ld.global.f32 	%f222, [%rd97];
	add.f32 	%f223, %f299, %f222;
	st.global.f32 	[%rd97], %f223;
	add.s64 	%rd126, %rd126, %rd32;
	add.s32 	%r26, %r26, 8;
	setp.ne.s32 	%p13, %r26, 0;
	@%p13 bra 	$L__BB0_17;
	add.s64 	%rd124, %rd124, %rd126;
	add.s64 	%rd125, %rd125, %rd126;
$L__BB0_19:
	setp.eq.s32 	%p14, %r8, 0;
	@%p14 bra 	$L__BB0_27;
	and.b32  	%r12, %r14, 3;
	setp.lt.u32 	%p15, %r8, 4;
	@%p15 bra 	$L__BB0_22;
	mul.wide.s32 	%rd98, %r7, 4;
	add.s64 	%rd99, %rd125, %rd98;
	add.s64 	%rd100, %rd124, %rd98;
	ld.global.f32 	%f224, [%rd99];
	mul.f32 	%f225, %f53, %f300;
	fma.rn.f32 	%f226, %f52, %f301, %f225;
	mul.f32 	%f227, %f54, %f299;
	sub.f32 	%f228, %f226, %f227;
	mul.f32 	%f229, %f55, %f298;
	sub.f32 	%f230, %f228, %f229;
	ld.global.f32 	%f231, [%rd100];
	add.f32 	%f232, %f230, %f231;
	st.global.f32 	[%rd100], %f232;
	add.s64 	%rd101, %rd99, %rd98;
	add.s64 	%rd102, %rd100, %rd98;
	ld.global.f32 	%f233, [%rd101];
	mul.f32 	%f234, %f53, %f301;
	fma.rn.f32 	%f235, %f52, %f224, %f234;
	mul.f32 	%f236, %f54, %f230;
	sub.f32 	%f237, %f235, %f236;
	mul.f32 	%f238, %f55, %f299;
	sub.f32 	%f239, %f237, %f238;
	ld.global.f32 	%f240, [%rd102];
	add.f32 	%f241, %f239, %f240;
	st.global.f32 	[%rd102], %f241;
	add.s64 	%rd103, %rd101, %rd98;
	add.s64 	%rd104, %rd102, %rd98;
	ld.global.f32 	%f300, [%rd103];
	mul.f32 	%f242, %f53, %f224;
	fma.rn.f32 	%f243, %f52, %f233, %f242;
	mul.f32 	%f244, %f54, %f239;
	sub.f32 	%f245, %f243, %f244;
	mul.f32 	%f246, %f55, %f230;
	sub.f32 	%f298, %f245, %f246;
	ld.global.f32 	%f247, [%rd104];
	add.f32 	%f248, %f298, %f247;
	st.global.f32 	[%rd104], %f248;
	add.s64 	%rd125, %rd103, %rd98;
	add.s64 	%rd124, %rd104, %rd98;
	ld.global.f32 	%f301, [%rd125];
	mul.f32 	%f249, %f53, %f233;
	fma.rn.f32 	%f250, %f52, %f300, %f249;
	mul.f32 	%f251, %f54, %f298;
	sub.f32 	%f252, %f250, %f251;
	mul.f32 	%f253, %f55, %f239;
	sub.f32 	%f299, %f252, %f253;
	ld.global.f32 	%f254, [%rd124];
	add.f32 	%f255, %f299, %f254;
	st.global.f32 	[%rd124], %f255;
$L__BB0_22:
	setp.eq.s32 	%p16, %r12, 0;
	@%p16 bra 	$L__BB0_27;
	setp.eq.s32 	%p17, %r12, 1;
	@%p17 bra 	$L__BB0_25;
	mul.wide.s32 	%rd105, %r7, 4;
	add.s64 	%rd106, %rd125, %rd105;
	add.s64 	%rd107, %rd124, %rd105;
	ld.global.f32 	%f42, [%rd106];
	mul.f32 	%f256, %f53, %f300;
	fma.rn.f32 	%f257, %f52, %f301, %f256;
	mul.f32 	%f258, %f54, %f299;
	sub.f32 	%f259, %f257, %f258;
	mul.f32 	%f260, %f55, %f298;
	sub.f32 	%f298, %f259, %f260;
	ld.global.f32 	%f261, [%rd107];
	add.f32 	%f262, %f298, %f261;
	st.global.f32 	[%rd107], %f262;
	add.s64 	%rd108, %rd106, %rd105;
	add.s64 	%rd124, %rd107, %rd105;
	ld.global.f32 	%f44, [%rd108];
	mul.f32 	%f263, %f53, %f301;
	fma.rn.f32 	%f264, %f52, %f42, %f263;
	mul.f32 	%f265, %f54, %f298;
	sub.f32 	%f266, %f264, %f265;
	mul.f32 	%f267, %f55, %f299;
	sub.f32 	%f299, %f266, %f267;
	ld.global.f32 	%f268, [%rd124];
	add.f32 	%f269, %f299, %f268;
	st.global.f32 	[%rd124], %f269;
	mov.f32 	%f300, %f42;
	mov.f32 	%f301, %f44;
$L__BB0_25:
	and.b32  	%r24, %r14, 1;
	setp.eq.b32 	%p18, %r24, 1;
	not.pred 	%p19, %p18;
	@%p19 bra 	$L__BB0_27;
	mul.wide.s32 	%rd109, %r7, 4;
	add.s64 	%rd110, %rd124, %rd109;
	mul.f32 	%f270, %f53, %f300;
	fma.rn.f32 	%f271, %f52, %f301, %f270;
	mul.f32 	%f272, %f54, %f299;
	sub.f32 	%f273, %f271, %f272;
	mul.f32 	%f274, %f55, %f298;
	sub.f32 	%f275, %f273, %f274;
	ld.global.f32 	%f276, [%rd110];
	add.f32 	%f277, %f275, %f276;
	st.global.f32 	[%rd110], %f277;
$L__BB0_27:
	ret;

}
	// .globl	_Z5d_rg1PfS_S_iiffffffff
.visible .entry _Z5d_rg1PfS_S_iiffffffff(
	.param .u64 .ptr .align 1 _Z5d_rg1PfS_S_iiffffffff_param_0,
	.param .u64 .ptr .align 1 _Z5d_rg1PfS_S_iiffffffff_param_1,
	.param .u64 .ptr .align 1 _Z5d_rg1PfS_S_iiffffffff_param_2,
	.param .u32 _Z5d_rg1PfS_S_iiffffffff_param_3,
	.param .u32 _Z5d_rg1PfS_S_iiffffffff_param_4,
	.param .f32 _Z5d_rg1PfS_S_iiffffffff_param_5,
	.param .f32 _Z5d_rg1PfS_S_iiffffffff_param_6,
	.param .f32 _Z5d_rg1PfS_S_iiffffffff_param_7,
	.param .f32 _Z5d_rg1PfS_S_iiffffffff_param_8,
	.param .f32 _Z5d_rg1PfS_S_iiffffffff_param_9,
	.param .f32 _Z5d_rg1PfS_S_iiffffffff_param_10,
	.param .f32 _Z5d_rg1PfS_S_iiffffffff_param_11,
	.param .f32 _Z5d_rg1PfS_S_iiffffffff_param_12
)
{
	.reg .pred 	%p<36>;
	.reg .b16 	%rs<4>;
	.reg .b32 	%r<66>;
	.reg .b32 	%f<378>;
	.reg .b64 	%rd<287>;

	ld.param.u64 	%rd83, [_Z5d_rg1PfS_S_iiffffffff_param_0];
	ld.param.u64 	%rd84, [_Z5d_rg1PfS_S_iiffffffff_param_1];
	ld.param.u64 	%rd85, [_Z5d_rg1PfS_S_iiffffffff_param_2];
	ld.param.u32 	%r34, [_Z5d_rg1PfS_S_iiffffffff_param_3];
	ld.param.u32 	%r35, [_Z5d_rg1PfS_S_iiffffffff_param_4];
	ld.param.f32 	%f50, [_Z5d_rg1PfS_S_iiffffffff_param_5];
	ld.param.f32 	%f51, [_Z5d_rg1PfS_S_iiffffffff_param_6];
	ld.param.f32 	%f52, [_Z5d_rg1PfS_S_iiffffffff_param_7];
	ld.param.f32 	%f53, [_Z5d_rg1PfS_S_iiffffffff_param_8];
	ld.param.f32 	%f54, [_Z5d_rg1PfS_S_iiffffffff_param_9];
	ld.param.f32 	%f55, [_Z5d_rg1PfS_S_iiffffffff_param_10];
	mov.u32 	%r36, %tid.x;
	mov.u32 	%r1, %tid.y;
	mov.u32 	%r37, %ctaid.x;
	mov.u32 	%r38, %ntid.x;
	mov.u32 	%r39, %ntid.y;
	mul.lo.s32 	%r40, %r38, %r39;
	shr.u32 	%r41, %r40, 1;
	shr.u32 	%r2, %r39, 1;
	cvt.u16.u32 	%rs1, %r1;
	cvt.u16.u32 	%rs2, %r2;
	rem.u16 	%rs3, %rs1, %rs2;
	cvt.u32.u16 	%r42, %rs3;
	mad.lo.s32 	%r43, %r41, %r37, %r36;
	mad.lo.s32 	%r3, %r38, %r42, %r43;
	setp.ge.u32 	%p1, %r3, %r34;
	@%p1 bra 	$L__BB1_51;
	cvta.to.global.u64 	%rd86, %rd83;
	cvta.to.global.u64 	%rd87, %rd85;
	cvta.to.global.u64 	%rd88, %rd84;
	mul.wide.u32 	%rd89, %r3, 4;
	add.s64 	%rd253, %rd86, %rd89;
	add.s64 	%rd261, %rd88, %rd89;
	add.s64 	%rd3, %rd87, %rd89;
	setp.ge.u32 	%p2, %r1, %r2;
	@%p2 bra 	$L__BB1_15;
	setp.lt.s32 	%p12, %r35, 1;
	@%p12 bra 	$L__BB1_14;
	and.b32  	%r4, %r35, 7;
	setp.lt.u32 	%p13, %r35, 8;
	mov.f32 	%f353, 0f00000000;
	mov.f32 	%f354, %f353;
	mov.f32 	%f355, %f353;
	@%p13 bra 	$L__BB1_6;
	and.b32  	%r48, %r35, 2147483640;
	neg.s32 	%r60, %r48;
	mul.wide.s32 	%rd4, %r34, 4;
	mov.f32 	%f353, 0f00000000;
	mov.u64 	%rd250, %rd253;
	mov.u64 	%rd251, %rd261;
$L__BB1_5:
	.pragma "nounroll";
	ld.global.f32 	%f152, [%rd250];
	mul.f32 	%f153, %f50, %f152;
	fma.rn.f32 	%f154, %f51, %f355, %f153;
	mul.f32 	%f155, %f54, %f354;
	sub.f32 	%f156, %f154, %f155;
	mul.f32 	%f157, %f55, %f353;
	sub.f32 	%f158, %f156, %f157;
	st.global.f32 	[%rd251], %f158;
	add.s64 	%rd137, %rd250, %rd4;
	add.s64 	%rd138, %rd251, %rd4;
	ld.global.f32 	%f159, [%rd137];
	mul.f32 	%f160, %f50, %f159;
	fma.rn.f32 	%f161, %f51, %f152, %f160;
	mul.f32 	%f162, %f54, %f158;
	sub.f32 	%f163, %f161, %f162;
	mul.f32 	%f164, %f55, %f354;
	sub.f32 	%f165, %f163, %f164;
	st.global.f32 	[%rd138], %f165;
	add.s64 	%rd141, %rd137, %rd4;
	add.s64 	%rd142, %rd138, %rd4;
	ld.global.f32 	%f166, [%rd141];
	mul.f32 	%f167, %f50, %f166;
	fma.rn.f32 	%f168, %f51, %f159, %f167;
	mul.f32 	%f169, %f54, %f165;
	sub.f32 	%f170, %f168, %f169;
	mul.f32 	%f171, %f55, %f158;
	sub.f32 	%f172, %f170, %f171;
	st.global.f32 	[%rd142], %f172;
	add.s64 	%rd145, %rd141, %rd4;
	add.s64 	%rd146, %rd142, %rd4;
	ld.global.f32 	%f173, [%rd145];
	mul.f32 	%f174, %f50, %f173;
	fma.rn.f32 	%f175, %f51, %f166, %f174;
	mul.f32 	%f176, %f54, %f172;
	sub.f32 	%f177, %f175, %f176;
	mul.f32 	%f178, %f55, %f165;
	sub.f32 	%f179, %f177, %f178;
	st.global.f32 	[%rd146], %f179;
	add.s64 	%rd149, %rd145, %rd4;
	add.s64 	%rd150, %rd146, %rd4;
	ld.global.f32 	%f180, [%rd149];
	mul.f32 	%f181, %f50, %f180;
	fma.rn.f32 	%f182, %f51, %f173, %f181;
	mul.f32 	%f183, %f54, %f179;
	sub.f32 	%f184, %f182, %f183;
	mul.f32 	%f185, %f55, %f172;
	sub.f32 	%f186, %f184, %f185;
	st.global.f32 	[%rd150], %f186;
	add.s64 	%rd153, %rd149, %rd4;
	add.s64 	%rd154, %rd150, %rd4;
	ld.global.f32 	%f187, [%rd153];
	mul.f32 	%f188, %f50, %f187;
	fma.rn.f32 	%f189, %f51, %f180, %f188;
	mul.f32 	%f190, %f54, %f186;
	sub.f32 	%f191, %f189, %f190;
	mul.f32 	%f192, %f55, %f179;
	sub.f32 	%f193, %f191, %f192;
	st.global.f32 	[%rd154], %f193;
	add.s64 	%rd157, %rd153, %rd4;
	add.s64 	%rd158, %rd154, %rd4;
	ld.global.f32 	%f194, [%rd157];
	mul.f32 	%f195, %f50, %f194;
	fma.rn.f32 	%f196, %f51, %f187, %f195;
	mul.f32 	%f197, %f54, %f193;
	sub.f32 	%f198, %f196, %f197;
	mul.f32 	%f199, %f55, %f186;
	sub.f32 	%f353, %f198, %f199;
	st.global.f32 	[%rd158], %f353;
	add.s64 	%rd161, %rd157, %rd4;
	add.s64 	%rd162, %rd158, %rd4;
	ld.global.f32 	%f355, [%rd161];
	mul.f32 	%f200, %f50, %f355;
	fma.rn.f32 	%f201, %f51, %f194, %f200;
	mul.f32 	%f202, %f54, %f353;
	sub.f32 	%f203, %f201, %f202;
	mul.f32 	%f204, %f55, %f193;
	sub.f32 	%f354, %f203, %f204;
	st.global.f32 	[%rd162], %f354;
	add.s64 	%rd253, %rd161, %rd4;
	add.s64 	%rd261, %rd162, %rd4;
	add.s32 	%r60, %r60, 8;
	setp.ne.s32 	%p14, %r60, 0;
	add.s64 	%rd250, %rd161, %rd4;
	add.s64 	%rd251, %rd162, %rd4;
	@%p14 bra 	$L__BB1_5;
$L__BB1_6:
	setp.eq.s32 	%p15, %r4, 0;
	@%p15 bra 	$L__BB1_14;
	and.b32  	%r8, %r35, 3;
	setp.lt.u32 	%p16, %r4, 4;
	@%p16 bra 	$L__BB1_9;
	ld.global.f32 	%f205, [%rd253];
	mul.f32 	%f206, %f50, %f205;
	fma.rn.f32 	%f207, %f51, %f355, %f206;
	mul.f32 	%f208, %f54, %f354;
	sub.f32 	%f209, %f207, %f208;
	mul.f32 	%f210, %f55, %f353;
	sub.f32 	%f211, %f209, %f210;
	st.global.f32 	[%rd261], %f211;
	mul.wide.s32 	%rd166, %r34, 4;
	add.s64 	%rd167, %rd253, %rd166;
	add.s64 	%rd168, %rd261, %rd166;
	ld.global.f32 	%f212, [%rd167];
	mul.f32 	%f213, %f50, %f212;
	fma.rn.f32 	%f214, %f51, %f205, %f213;
	mul.f32 	%f215, %f54, %f211;
	sub.f32 	%f216, %f214, %f215;
	mul.f32 	%f217, %f55, %f354;
	sub.f32 	%f218, %f216, %f217;
	st.global.f32 	[%rd168], %f218;
	add.s64 	%rd169, %rd167, %rd166;
	add.s64 	%rd170, %rd168, %rd166;
	ld.global.f32 	%f219, [%rd169];
	mul.f32 	%f220, %f50, %f219;
	fma.rn.f32 	%f221, %f51, %f212, %f220;
	mul.f32 	%f222, %f54, %f218;
	sub.f32 	%f223, %f221, %f222;
	mul.f32 	%f224, %f55, %f211;
	sub.f32 	%f353, %f223, %f224;
	st.global.f32 	[%rd170], %f353;
	add.s64 	%rd171, %rd169, %rd166;
	add.s64 	%rd172, %rd170, %rd166;
	ld.global.f32 	%f355, [%rd171];
	mul.f32 	%f225, %f50, %f355;
	fma.rn.f32 	%f226, %f51, %f219, %f225;
	mul.f32 	%f227, %f54, %f353;
	sub.f32 	%f228, %f226, %f227;
	mul.f32 	%f229, %f55, %f218;
	sub.f32 	%f354, %f228, %f229;
	st.global.f32 	[%rd172], %f354;
	add.s64 	%rd253, %rd171, %rd166;
	add.s64 	%rd261, %rd172, %rd166;
$L__BB1_9:
	setp.eq.s32 	%p17, %r8, 0;
	@%p17 bra 	$L__BB1_14;
	setp.eq.s32 	%p18, %r8, 1;
	@%p18 bra 	$L__BB1_12;
	ld.global.f32 	%f230, [%rd253];
	mul.f32 	%f231, %f50, %f230;
	fma.rn.f32 	%f232, %f51, %f355, %f231;
	mul.f32 	%f233, %f54, %f354;
	sub.f32 	%f234, %f232, %f233;
	mul.f32 	%f235, %f55, %f353;
	sub.f32 	%f353, %f234, %f235;
	st.global.f32 	[%rd261], %f353;
	mul.wide.s32 	%rd174, %r34, 4;
	add.s64 	%rd175, %rd253, %rd174;
	add.s64 	%rd176, %rd261, %rd174;
	ld.global.f32 	%f355, [%rd175];
	mul.f32 	%f236, %f50, %f355;
	fma.rn.f32 	%f237, %f51, %f230, %f236;
	mul.f32 	%f238, %f54, %f353;
	sub.f32 	%f239, %f237, %f238;
	mul.f32 	%f240, %f55, %f354;
	sub.f32 	%f354, %f239, %f240;
	st.global.f32 	[%rd176], %f354;
	add.s64 	%rd253, %rd175, %rd174;
	add.s64 	%rd261, %rd176, %rd174;
$L__BB1_12:
	and.b32  	%r49, %r35, 1;
	setp.eq.b32 	%p19, %r49, 1;
	not.pred 	%p20, %p19;
	@%p20 bra 	$L__BB1_14;
	ld.global.f32 	%f241, [%rd253];
	mul.f32 	%f242, %f50, %f241;
	fma.rn.f32 	%f243, %f51, %f355, %f242;
	mul.f32 	%f244, %f54, %f354;
	sub.f32 	%f245, %f243, %f244;
	mul.f32 	%f246, %f55, %f353;
	sub.f32 	%f247, %f245, %f246;
	st.global.f32 	[%rd261], %f247;
	mul.wide.s32 	%rd177, %r34, 4;
	add.s64 	%rd261, %rd261, %rd177;
$L__BB1_14:
	neg.s32 	%r50, %r34;
	mul.wide.s32 	%rd178, %r50, 4;
	add.s64 	%rd261, %rd261, %rd178;
	add.s32 	%r51, %r35, -1;
	mul.lo.s32 	%r52, %r51, %r34;
	mul.wide.s32 	%rd179, %r52, 4;
	add.s64 	%rd273, %rd3, %rd179;
	bra.uni 	$L__BB1_28;
$L__BB1_15:
	add.s32 	%r44, %r35, -1;
	mul.lo.s32 	%r45, %r44, %r34;
	mul.wide.s32 	%rd90, %r45, 4;
	add.s64 	%rd268, %rd253, %rd90;
	add.s64 	%rd272, %rd3, %rd90;
	setp.lt.s32 	%p3, %r35, 1;
	@%p3 bra 	$L__BB1_27;
	neg.s32 	%r9, %r34;
	and.b32  	%r10, %r35, 7;
	setp.lt.u32 	%p4, %r35, 8;
	mov.f32 	%f366, 0f00000000;
	mov.f32 	%f367, %f366;
	mov.f32 	%f368, %f366;
	mov.f32 	%f369, %f366;
	@%p4 bra 	$L__BB1_19;
	and.b32  	%r46, %r35, 2147483640;
	neg.s32 	%r61, %r46;
	mul.wide.s32 	%rd30, %r9, 4;
	mov.f32 	%f366, 0f00000000;
	mov.u64 	%rd262, %rd268;
	mov.u64 	%rd263, %rd272;
$L__BB1_18:
	.pragma "nounroll";
	ld.global.f32 	%f58, [%rd262];
	mul.f32 	%f59, %f53, %f368;
	fma.rn.f32 	%f60, %f52, %f369, %f59;
	mul.f32 	%f61, %f54, %f367;
	sub.f32 	%f62, %f60, %f61;
	mul.f32 	%f63, %f55, %f366;
	sub.f32 	%f64, %f62, %f63;
	st.global.f32 	[%rd263], %f64;
	add.s64 	%rd93, %rd262, %rd30;
	add.s64 	%rd94, %rd263, %rd30;
	ld.global.f32 	%f65, [%rd93];
	mul.f32 	%f66, %f53, %f369;
	fma.rn.f32 	%f67, %f52, %f58, %f66;
	mul.f32 	%f68, %f54, %f64;
	sub.f32 	%f69, %f67, %f68;
	mul.f32 	%f70, %f55, %f367;
	sub.f32 	%f71, %f69, %f70;
	st.global.f32 	[%rd94], %f71;
	add.s64 	%rd97, %rd93, %rd30;
	add.s64 	%rd98, %rd94, %rd30;
	ld.global.f32 	%f72, [%rd97];
	mul.f32 	%f73, %f53, %f58;
	fma.rn.f32 	%f74, %f52, %f65, %f73;
	mul.f32 	%f75, %f54, %f71;
	sub.f32 	%f76, %f74, %f75;
	mul.f32 	%f77, %f55, %f64;
	sub.f32 	%f78, %f76, %f77;
	st.global.f32 	[%rd98], %f78;
	add.s64 	%rd101, %rd97, %rd30;
	add.s64 	%rd102, %rd98, %rd30;
	ld.global.f32 	%f79, [%rd101];
	mul.f32 	%f80, %f53, %f65;
	fma.rn.f32 	%f81, %f52, %f72, %f80;
	mul.f32 	%f82, %f54, %f78;
	sub.f32 	%f83, %f81, %f82;
	mul.f32 	%f84, %f55, %f71;
	sub.f32 	%f85, %f83, %f84;
	st.global.f32 	[%rd102], %f85;
	add.s64 	%rd105, %rd101, %rd30;
	add.s64 	%rd106, %rd102, %rd30;
	ld.global.f32 	%f86, [%rd105];
	mul.f32 	%f87, %f53, %f72;
	fma.rn.f32 	%f88, %f52, %f79, %f87;
	mul.f32 	%f89, %f54, %f85;
	sub.f32 	%f90, %f88, %f89;
	mul.f32 	%f91, %f55, %f78;
	sub.f32 	%f92, %f90, %f91;
	st.global.f32 	[%rd106], %f92;
	add.s64 	%rd109, %rd105, %rd30;
	add.s64 	%rd110, %rd106, %rd30;
	ld.global.f32 	%f93, [%rd109];
	mul.f32 	%f94, %f53, %f79;
	fma.rn.f32 	%f95, %f52, %f86, %f94;
	mul.f32 	%f96, %f54, %f92;
	sub.f32 	%f97, %f95, %f96;
	mul.f32 	%f98, %f55, %f85;
	sub.f32 	%f99, %f97, %f98;
	st.global.f32 	[%rd110], %f99;
	add.s64 	%rd113, %rd109, %rd30;
	add.s64 	%rd114, %rd110, %rd30;
	ld.global.f32 	%f368, [%rd113];
	mul.f32 	%f100, %f53, %f86;
	fma.rn.f32 	%f101, %f52, %f93, %f100;
	mul.f32 	%f102, %f54, %f99;
	sub.f32 	%f103, %f101, %f102;
	mul.f32 	%f104, %f55, %f92;
	sub.f32 	%f366, %f103, %f104;
	st.global.f32 	[%rd114], %f366;
	add.s64 	%rd117, %rd113, %rd30;
	add.s64 	%rd118, %rd114, %rd30;
	ld.global.f32 	%f369, [%rd117];
	mul.f32 	%f105, %f53, %f93;
	fma.rn.f32 	%f106, %f52, %f368, %f105;
	mul.f32 	%f107, %f54, %f366;
	sub.f32 	%f108, %f106, %f107;
	mul.f32 	%f109, %f55, %f99;
	sub.f32 	%f367, %f108, %f109;
	st.global.f32 	[%rd118], %f367;
	add.s64 	%rd268, %rd117, %rd30;
	add.s64 	%rd272, %rd118, %rd30;
	add.s32 	%r61, %r61, 8;
	setp.ne.s32 	%p5, %r61, 0;
	add.s64 	%rd262, %rd117, %rd30;
	add.s64 	%rd263, %rd118, %rd30;
	@%p5 bra 	$L__BB1_18;
$L__BB1_19:
	setp.eq.s32 	%p6, %r10, 0;
	@%p6 bra 	$L__BB1_27;
	and.b32  	%r14, %r35, 3;
	setp.lt.u32 	%p7, %r10, 4;
	@%p7 bra 	$L__BB1_22;
	ld.global.f32 	%f110, [%rd268];
	mul.f32 	%f111, %f53, %f368;
	fma.rn.f32 	%f112, %f52, %f369, %f111;
	mul.f32 	%f113, %f54, %f367;
	sub.f32 	%f114, %f112, %f113;
	mul.f32 	%f115, %f55, %f366;
	sub.f32 	%f116, %f114, %f115;
	st.global.f32 	[%rd272], %f116;
	mul.wide.s32 	%rd122, %r9, 4;
	add.s64 	%rd123, %rd268, %rd122;
	add.s64 	%rd124, %rd272, %rd122;
	ld.global.f32 	%f117, [%rd123];
	mul.f32 	%f118, %f53, %f369;
	fma.rn.f32 	%f119, %f52, %f110, %f118;
	mul.f32 	%f120, %f54, %f116;
	sub.f32 	%f121, %f119, %f120;
	mul.f32 	%f122, %f55, %f367;
	sub.f32 	%f123, %f121, %f122;
	st.global.f32 	[%rd124], %f123;
	add.s64 	%rd125, %rd123, %rd122;
	add.s64 	%rd126, %rd124, %rd122;
	ld.global.f32 	%f368, [%rd125];
	mul.f32 	%f124, %f53, %f110;
	fma.rn.f32 	%f125, %f52, %f117, %f124;
	mul.f32 	%f126, %f54, %f123;
	sub.f32 	%f127, %f125, %f126;
	mul.f32 	%f128, %f55, %f116;
	sub.f32 	%f366, %f127, %f128;
	st.global.f32 	[%rd126], %f366;
	add.s64 	%rd127, %rd125, %rd122;
	add.s64 	%rd128, %rd126, %rd122;
	ld.global.f32 	%f369, [%rd127];
	mul.f32 	%f129, %f53, %f117;
	fma.rn.f32 	%f130, %f52, %f368, %f129;
	mul.f32 	%f131, %f54, %f366;
	sub.f32 	%f132, %f130, %f131;
	mul.f32 	%f133, %f55, %f123;
	sub.f32 	%f367, %f132, %f133;
	st.global.f32 	[%rd128], %f367;
	add.s64 	%rd268, %rd127, %rd122;
	add.s64 	%rd272, %rd128, %rd122;
$L__BB1_22:
	setp.eq.s32 	%p8, %r14, 0;
	@%p8 bra 	$L__BB1_27;
	setp.eq.s32 	%p9, %r14, 1;
	@%p9 bra 	$L__BB1_25;
	ld.global.f32 	%f42, [%rd268];
	mul.f32 	%f134, %f53, %f368;
	fma.rn.f32 	%f135, %f52, %f369, %f134;
	mul.f32 	%f136, %f54, %f367;
	sub.f32 	%f137, %f135, %f136;
	mul.f32 	%f138, %f55, %f366;
	sub.f32 	%f366, %f137, %f138;
	st.global.f32 	[%rd272], %f366;
	mul.wide.s32 	%rd130, %r9, 4;
	add.s64 	%rd131, %rd268, %rd130;
	add.s64 	%rd132, %rd272, %rd130;
	ld.global.f32 	%f44, [%rd131];
	mul.f32 	%f139, %f53, %f369;
	fma.rn.f32 	%f140, %f52, %f42, %f139;
	mul.f32 	%f141, %f54, %f366;
	sub.f32 	%f142, %f140, %f141;
	mul.f32 	%f143, %f55, %f367;
	sub.f32 	%f367, %f142, %f143;
	st.global.f32 	[%rd132], %f367;
	add.s64 	%rd272, %rd132, %rd130;
	mov.f32 	%f368, %f42;
	mov.f32 	%f369, %f44;
$L__BB1_25:
	and.b32  	%r47, %r35, 1;
	setp.eq.b32 	%p10, %r47, 1;
	not.pred 	%p11, %p10;
	@%p11 bra 	$L__BB1_27;
	mul.f32 	%f144, %f53, %f368;
	fma.rn.f32 	%f145, %f52, %f369, %f144;
	mul.f32 	%f146, %f54, %f367;
	sub.f32 	%f147, %f145, %f146;
	mul.f32 	%f148, %f55, %f366;
	sub.f32 	%f149, %f147, %f148;
	st.global.f32 	[%rd272], %f149;
	mul.wide.s32 	%rd133, %r9, 4;
	add.s64 	%rd272, %rd272, %rd133;
$L__BB1_27:
	mul.wide.s32 	%rd134, %r34, 4;
	add.s64 	%rd273, %rd272, %rd134;
$L__BB1_28:
	setp.lt.u32 	%p21, %r1, %r2;
	bar.sync 	0;
	@%p21 bra 	$L__BB1_43;
	shr.u32 	%r53, %r35, 31;
	add.s32 	%r54, %r35, %r53;
	shr.s32 	%r15, %r54, 1;
	setp.lt.s32 	%p22, %r35, 2;
	@%p22 bra 	$L__BB1_51;
	add.s32 	%r55, %r15, -1;
	and.b32  	%r16, %r15, 15;
	setp.lt.u32 	%p23, %r55, 15;
	@%p23 bra 	$L__BB1_34;
	mul.wide.s32 	%rd53, %r34, 64;
	and.b32  	%r56, %r15, 1073741808;
	neg.s32 	%r63, %r56;
	mul.wide.s32 	%rd54, %r34, 4;
	mov.b64 	%rd276, 0;
$L__BB1_32:
	.pragma "nounroll";
	add.s64 	%rd181, %rd261, %rd276;
	add.s64 	%rd182, %rd273, %rd276;
	ld.global.f32 	%f248, [%rd181];
	ld.global.f32 	%f249, [%rd182];
	add.f32 	%f250, %f248, %f249;
	st.global.f32 	[%rd181], %f250;
	add.s64 	%rd183, %rd181, %rd54;
	ld.global.f32 	%f251, [%rd183];
	add.s64 	%rd184, %rd182, %rd54;
	ld.global.f32 	%f252, [%rd184];
	add.f32 	%f253, %f251, %f252;
	st.global.f32 	[%rd183], %f253;
	add.s64 	%rd185, %rd183, %rd54;
	ld.global.f32 	%f254, [%rd185];
	add.s64 	%rd186, %rd184, %rd54;
	ld.global.f32 	%f255, [%rd186];
	add.f32 	%f256, %f254, %f255;
	st.global.f32 	[%rd185], %f256;
	add.s64 	%rd187, %rd185, %rd54;
	ld.global.f32 	%f257, [%rd187];
	add.s64 	%rd188, %rd186, %rd54;
	ld.global.f32 	%f258, [%rd188];
	add.f32 	%f259, %f257, %f258;
	st.global.f32 	[%rd187], %f259;
	add.s64 	%rd189, %rd187, %rd54;
	ld.global.f32 	%f260, [%rd189];
	add.s64 	%rd190, %rd188, %rd54;
	ld.global.f32 	%f261, [%rd190];
	add.f32 	%f262, %f260, %f261;
	st.global.f32 	[%rd189], %f262;
	add.s64 	%rd191, %rd189, %rd54;
	ld.global.f32 	%f263, [%rd191];
	add.s64 	%rd192, %rd190, %rd54;
	ld.global.f32 	%f264, [%rd192];
	add.f32 	%f265, %f263, %f264;
	st.global.f32 	[%rd191], %f265;
	add.s64 	%rd193, %rd191, %rd54;
	ld.global.f32 	%f266, [%rd193];
	add.s64 	%rd194, %rd192, %rd54;
	ld.global.f32 	%f267, [%rd194];
	add.f32 	%f268, %f266, %f267;
	st.global.f32 	[%rd193], %f268;
	add.s64 	%rd195, %rd193, %rd54;
	ld.global.f32 	%f269, [%rd195];
	add.s64 	%rd196, %rd194, %rd54;
	ld.global.f32 	%f270, [%rd196];
	add.f32 	%f271, %f269, %f270;
	st.global.f32 	[%rd195], %f271;
	add.s64 	%rd197, %rd195, %rd54;
	ld.global.f32 	%f272, [%rd197];
	add.s64 	%rd198, %rd196, %rd54;
	ld.global.f32 	%f273, [%rd198];
	add.f32 	%f274, %f272, %f273;
	st.global.f32 	[%rd197], %f274;
	add.s64 	%rd199, %rd197, %rd54;
	ld.global.f32 	%f275, [%rd199];
	add.s64 	%rd200, %rd198, %rd54;
	ld.global.f32 	%f276, [%rd200];
	add.f32 	%f277, %f275, %f276;
	st.global.f32 	[%rd199], %f277;
	add.s64 	%rd201, %rd199, %rd54;
	ld.global.f32 	%f278, [%rd201];
	add.s64 	%rd202, %rd200, %rd54;
	ld.global.f32 	%f279, [%rd202];
	add.f32 	%f280, %f278, %f279;
	st.global.f32 	[%rd201], %f280;
	add.s64 	%rd203, %rd201, %rd54;
	ld.global.f32 	%f281, [%rd203];
	add.s64 	%rd204, %rd202, %rd54;
	ld.global.f32 	%f282, [%rd204];
	add.f32 	%f283, %f281, %f282;
	st.global.f32 	[%rd203], %f283;
	add.s64 	%rd205, %rd203, %rd54;
	ld.global.f32 	%f284, [%rd205];
	add.s64 	%rd206, %rd204, %rd54;
	ld.global.f32 	%f285, [%rd206];
	add.f32 	%f286, %f284, %f285;
	st.global.f32 	[%rd205], %f286;
	add.s64 	%rd207, %rd205, %rd54;
	ld.global.f32 	%f287, [%rd207];
	add.s64 	%rd208, %rd206, %rd54;
	ld.global.f32 	%f288, [%rd208];
	add.f32 	%f289, %f287, %f288;
	st.global.f32 	[%rd207], %f289;
	add.s64 	%rd209, %rd207, %rd54;
	ld.global.f32 	%f290, [%rd209];
	add.s64 	%rd210, %rd208, %rd54;
	ld.global.f32 	%f291, [%rd210];
	add.f32 	%f292, %f290, %f291;
	st.global.f32 	[%rd209], %f292;
	add.s64 	%rd211, %rd209, %rd54;
	ld.global.f32 	%f293, [%rd211];
	add.s64 	%rd212, %rd210, %rd54;
	ld.global.f32 	%f294, [%rd212];
	add.f32 	%f295, %f293, %f294;
	st.global.f32 	[%rd211], %f295;
	add.s64 	%rd276, %rd276, %rd53;
	add.s32 	%r63, %r63, 16;
	setp.eq.s32 	%p24, %r63, 0;
	@%p24 bra 	$L__BB1_33;
	bra.uni 	$L__BB1_32;
$L__BB1_33:
	add.s64 	%rd261, %rd261, %rd276;
	add.s64 	%rd273, %rd273, %rd276;
$L__BB1_34:
	setp.eq.s32 	%p25, %r16, 0;
	@%p25 bra 	$L__BB1_51;
	and.b32  	%r29, %r15, 7;
	setp.lt.u32 	%p26, %r16, 8;
	@%p26 bra 	$L__BB1_37;
	ld.global.f32 	%f296, [%rd261];
	ld.global.f32 	%f297, [%rd273];
	add.f32 	%f298, %f296, %f297;
	st.global.f32 	[%rd261], %f298;
	mul.wide.s32 	%rd213, %r34, 4;
	add.s64 	%rd214, %rd261, %rd213;
	add.s64 	%rd215, %rd273, %rd213;
	ld.global.f32 	%f299, [%rd214];
	ld.global.f32 	%f300, [%rd215];
	add.f32 	%f301, %f299, %f300;
	st.global.f32 	[%rd214], %f301;
	add.s64 	%rd216, %rd214, %rd213;
	add.s64 	%rd217, %rd215, %rd213;
	ld.global.f32 	%f302, [%rd216];
	ld.global.f32 	%f303, [%rd217];
	add.f32 	%f304, %f302, %f303;
	st.global.f32 	[%rd216], %f304;
	add.s64 	%rd218, %rd216, %rd213;
	add.s64 	%rd219, %rd217, %rd213;
	ld.global.f32 	%f305, [%rd218];
	ld.global.f32 	%f306, [%rd219];
	add.f32 	%f307, %f305, %f306;
	st.global.f32 	[%rd218], %f307;
	add.s64 	%rd220, %rd218, %rd213;
	add.s64 	%rd221, %rd219, %rd213;
	ld.global.f32 	%f308, [%rd220];
	ld.global.f32 	%f309, [%rd221];
	add.f32 	%f310, %f308, %f309;
	st.global.f32 	[%rd220], %f310;
	add.s64 	%rd222, %rd220, %rd213;
	add.s64 	%rd223, %rd221, %rd213;
	ld.global.f32 	%f311, [%rd222];
	ld.global.f32 	%f312, [%rd223];
	add.f32 	%f313, %f311, %f312;
	st.global.f32 	[%rd222], %f313;
	add.s64 	%rd224, %rd222, %rd213;
	add.s64 	%rd225, %rd223, %rd213;
	ld.global.f32 	%f314, [%rd224];
	ld.global.f32 	%f315, [%rd225];
	add.f32 	%f316, %f314, %f315;
	st.global.f32 	[%rd224], %f316;
	add.s64 	%rd226, %rd224, %rd213;
	add.s64 	%rd227, %rd225, %rd213;
	ld.global.f32 	%f317, [%rd226];
	ld.global.f32 	%f318, [%rd227];
	add.f32 	%f319, %f317, %f318;
	st.global.f32 	[%rd226], %f319;
	add.s64 	%rd261, %rd226, %rd213;
	add.s64 	%rd273, %rd227, %rd213;
$L__BB1_37:
	setp.eq.s32 	%p27, %r29, 0;
	@%p27 bra 	$L__BB1_51;
	and.b32  	%r30, %r15, 3;
	setp.lt.u32 	%p28, %r29, 4;
	@%p28 bra 	$L__BB1_40;
	ld.global.f32 	%f320, [%rd261];
	ld.global.f32 	%f321, [%rd273];
	add.f32 	%f322, %f320, %f321;
	st.global.f32 	[%rd261], %f322;
	mul.wide.s32 	%rd228, %r34, 4;
	add.s64 	%rd229, %rd261, %rd228;
	add.s64 	%rd230, %rd273, %rd228;
	ld.global.f32 	%f323, [%rd229];
	ld.global.f32 	%f324, [%rd230];
	add.f32 	%f325, %f323, %f324;
	st.global.f32 	[%rd229], %f325;
	add.s64 	%rd231, %rd229, %rd228;
	add.s64 	%rd232, %rd230, %rd228;
	ld.global.f32 	%f326, [%rd231];
	ld.global.f32 	%f327, [%rd232];
	add.f32 	%f328, %f326, %f327;
	st.global.f32 	[%rd231], %f328;
	add.s64 	%rd233, %rd231, %rd228;
	add.s64 	%rd234, %rd232, %rd228;
	ld.global.f32 	%f329, [%rd233];
	ld.global.f32 	%f330, [%rd234];
	add.f32 	%f331, %f329, %f330;
	st.global.f32 	[%rd233], %f331;
	add.s64 	%rd261, %rd233, %rd228;
	add.s64 	%rd273, %rd234, %rd228;
$L__BB1_40:
	setp.eq.s32 	%p29, %r30, 0;
	@%p29 bra 	$L__BB1_51;
	mul.wide.s32 	%rd80, %r34, 4;
	neg.s32 	%r65, %r30;
	mov.b64 	%rd286, 0;
$L__BB1_42:
	.pragma "nounroll";
	add.s64 	%rd236, %rd261, %rd286;
	add.s64 	%rd237, %rd273, %rd286;
	ld.global.f32 	%f332, [%rd236];
	ld.global.f32 	%f333, [%rd237];
	add.f32 	%f334, %f332, %f333;
	st.global.f32 	[%rd236], %f334;
	add.s64 	%rd286, %rd286, %rd80;
	add.s32 	%r65, %r65, 1;
	setp.ne.s32 	%p30, %r65, 0;
	@%p30 bra 	$L__BB1_42;
	bra.uni 	$L__BB1_51;
$L__BB1_43:
	setp.lt.s32 	%p31, %r35, 1;
	@%p31 bra 	$L__BB1_51;
	add.s32 	%r18, %r35, 1;
	shr.u32 	%r57, %r18, 1;
	neg.s32 	%r19, %r34;
	and.b32  	%r20, %r57, 3;
	setp.lt.u32 	%p32, %r35, 7;
	@%p32 bra 	$L__BB1_48;
	mul.wide.s32 	%rd55, %r19, 16;
	and.b32  	%r59, %r57, 1073741820;
	neg.s32 	%r62, %r59;
	mul.wide.s32 	%rd56, %r19, 4;
	mov.b64 	%rd275, 0;
$L__BB1_46:
	add.s64 	%rd239, %rd261, %rd275;
	add.s64 	%rd240, %rd273, %rd275;
	ld.global.f32 	%f335, [%rd239];
	ld.global.f32 	%f336, [%rd240];
	add.f32 	%f337, %f335, %f336;
	st.global.f32 	[%rd239], %f337;
	add.s64 	%rd241, %rd239, %rd56;
	ld.global.f32 	%f338, [%rd241];
	add.s64 	%rd242, %rd240, %rd56;
	ld.global.f32 	%f339, [%rd242];
	add.f32 	%f340, %f338, %f339;
	st.global.f32 	[%rd241], %f340;
	add.s64 	%rd243, %rd241, %rd56;
	ld.global.f32 	%f341, [%rd243];
	add.s64 	%rd244, %rd242, %rd56;
	ld.global.f32 	%f342, [%rd244];
	add.f32 	%f343, %f341, %f342;
	st.global.f32 	[%rd243], %f343;
	add.s64 	%rd245, %rd243, %rd56;
	ld.global.f32 	%f344, [%rd245];
	add.s64 	%rd246, %rd244, %rd56;
	ld.global.f32 	%f345, [%rd246];
	add.f32 	%f346, %f344, %f345;
	st.global.f32 	[%rd245], %f346;
	add.s64 	%rd275, %rd275, %rd55;
	add.s32 	%r62, %r62, 4;
	setp.eq.s32 	%p33, %r62, 0;
	@%p33 bra 	$L__BB1_47;
	bra.uni 	$L__BB1_46;
$L__BB1_47:
	add.s64 	%rd261, %rd261, %rd275;
	add.s64 	%rd273, %rd273, %rd275;
$L__BB1_48:
	setp.eq.s32 	%p34, %r20, 0;
	@%p34 bra 	$L__BB1_51;
	mul.wide.s32 	%rd65, %r19, 4;
	neg.s32 	%r64, %r20;
	mov.b64 	%rd279, 0;
$L__BB1_50:
	.pragma "nounroll";
	add.s64 	%rd248, %rd261, %rd279;
	add.s64 	%rd249, %rd273, %rd279;
	ld.global.f32 	%f347, [%rd248];
	ld.global.f32 	%f348, [%rd249];
	add.f32 	%f349, %f347, %f348;
	st.global.f32 	[%rd248], %f349;
	add.s64 	%rd279, %rd279, %rd65;
	add.s32 	%r64, %r64, 1;
	setp.eq.s32 	%p35, %r64, 0;
	@%p35 bra 	$L__BB1_51;
	bra.uni 	$L__BB1_50;
$L__BB1_51:
	ret;

}


// ===== COMPILED SASS (sm_100) =====

	.target	sm_100

	.elftype	@"ET_EXEC"


//--------------------- .note.nv.tkinfo           --------------------------
	.section	.note.nv.tkinfo,"",@"SHT_NOTE"
	.sectionflags	@"SHF_NOTE_NV_TKINFO"
	.tkinfo
        /*0018*/ 	.word	0x00000002
        /*0030*/ 	.string	""
        /*0030*/ 	.string	"ptxas"
        /*0030*/ 	.string	"Cuda compilation tools, release 13.0, V13.0.88"
        /*0030*/ 	.string	"Build cuda_13.0.r13.0/compiler.36424714_0"
        /*0030*/ 	.string	"-arch sm_100 -m 64 "



//--------------------- .note.nv.cuinfo           --------------------------
	.section	.note.nv.cuinfo,"",@"SHT_NOTE"
	.sectionflags	@"SHF_NOTE_NV_CUINFO"
        /*0018*/ 	.short	0x0002
        /*001a*/ 	.short	0x0064
        /*001c*/ 	.short	0x0082
	.zero		2


//--------------------- .nv.info                  --------------------------
	.section	.nv.info,"",@"SHT_CUDA_INFO"
	.align	4


	//----- nvinfo : EIATTR_REGCOUNT
	.align		4
        /*0000*/ 	.byte	0x04, 0x2f
        /*0002*/ 	.short	(.L_1 - .L_0)
	.align		4
.L_0:
        /*0004*/ 	.word	index@(_Z5d_rg0PfS_iiffffffff)
        /*0008*/ 	.word	0x00000020


	//----- nvinfo : EIATTR_FRAME_SIZE
	.align		4
.L_1:
        /*000c*/ 	.byte	0x04, 0x11
        /*000e*/ 	.short	(.L_3 - .L_2)
	.align		4
.L_2:
        /*0010*/ 	.word	index@(_Z5d_rg0PfS_iiffffffff)
        /*0014*/ 	.word	0x00000000


	//----- nvinfo : EIATTR_REGCOUNT
	.align		4
.L_3:
        /*0018*/ 	.byte	0x04, 0x2f
        /*001a*/ 	.short	(.L_5 - .L_4)
	.align		4
.L_4:
        /*001c*/ 	.word	index@(_Z5d_rg1PfS_S_iiffffffff)
        /*0020*/ 	.word	0x00000020


	//----- nvinfo : EIATTR_FRAME_SIZE
	.align		4
.L_5:
        /*0024*/ 	.byte	0x04, 0x11
        /*0026*/ 	.short	(.L_7 - .L_6)
	.align		4
.L_6:
        /*0028*/ 	.word	index@($__internal_0_$__cuda_sm20_rem_u16)
        /*002c*/ 	.word	0x00000000


	//----- nvinfo : EIATTR_FRAME_SIZE
	.align		4
.L_7:
        /*0030*/ 	.byte	0x04, 0x11
        /*0032*/ 	.short	(.L_9 - .L_8)
	.align		4
.L_8:
        /*0034*/ 	.word	index@(_Z5d_rg1PfS_S_iiffffffff)
        /*0038*/ 	.word	0x00000000


	//----- nvinfo : EIATTR_MIN_STACK_SIZE
	.align		4
.L_9:
        /*003c*/ 	.byte	0x04, 0x12
        /*003e*/ 	.short	(.L_11 - .L_10)
	.align		4
.L_10:
        /*0040*/ 	.word	index@(_Z5d_rg1PfS_S_iiffffffff)
        /*0044*/ 	.word	0x00000000


	//----- nvinfo : EIATTR_MIN_STACK_SIZE
	.align		4
.L_11:
        /*0048*/ 	.byte	0x04, 0x12
        /*004a*/ 	.short	(.L_13 - .L_12)
	.align		4
.L_12:
        /*004c*/ 	.word	index@(_Z5d_rg0PfS_iiffffffff)
        /*0050*/ 	.word	0x00000000
.L_13:


//--------------------- .nv.compat                --------------------------
	.section	.nv.compat,"",@"SHT_CUDA_COMPAT_INFO"
	.align	4
        /*0000*/ 	.byte	0x02, 0x09, 0x00, 0x00, 0x02, 0x02, 0x01, 0x00, 0x02, 0x05, 0x05, 0x00, 0x03, 0x07, 0x01, 0x01
        /*0010*/ 	.byte	0x02, 0x03, 0x00, 0x00, 0x02, 0x06, 0x01, 0x00, 0x04, 0x0b, 0x08, 0x00, 0x01, 0x00, 0x00, 0x00
        /*0020*/ 	.byte	0x00, 0x00, 0x00, 0x00


//--------------------- .nv.info._Z5d_rg1PfS_S_iiffffffff --------------------------
	.section	.nv.info._Z5d_rg1PfS_S_iiffffffff,"",@"SHT_CUDA_INFO"
	.sectionflags	@""
	.align	4


	//----- nvinfo : EIATTR_CUDA_API_VERSION
	.align		4
        /*0000*/ 	.byte	0x04, 0x37
        /*0002*/ 	.short	(.L_15 - .L_14)
.L_14:
        /*0004*/ 	.word	0x00000082


	//----- nvinfo : EIATTR_KPARAM_INFO
	.align		4
.L_15:
        /*0008*/ 	.byte	0x04, 0x17
        /*000a*/ 	.short	(.L_17 - .L_16)
.L_16:
        /*000c*/ 	.word	0x00000000
        /*0010*/ 	.short	0x000c
        /*0012*/ 	.short	0x003c
        /*0014*/ 	.byte	0x00, 0xf0, 0x11, 0x00


	//----- nvinfo : EIATTR_KPARAM_INFO
	.align		4
.L_17:
        /*0018*/ 	.byte	0x04, 0x17
        /*001a*/ 	.short	(.L_19 - .L_18)
.L_18:
        /*001c*/ 	.word	0x00000000
        /*0020*/ 	.short	0x000b
        /*0022*/ 	.short	0x0038
        /*0024*/ 	.byte	0x00, 0xf0, 0x11, 0x00


	//----- nvinfo : EIATTR_KPARAM_INFO
	.align		4
.L_19:
        /*0028*/ 	.byte	0x04, 0x17
        /*002a*/ 	.short	(.L_21 - .L_20)
.L_20:
        /*002c*/ 	.word	0x00000000
        /*0030*/ 	.short	0x000a
        /*0032*/ 	.short	0x0034
        /*0034*/ 	.byte	0x00, 0xf0, 0x11, 0x00


	//----- nvinfo : EIATTR_KPARAM_INFO
	.align		4
.L_21:
        /*0038*/ 	.byte	0x04, 0x17
        /*003a*/ 	.short	(.L_23 - .L_22)
.L_22:
        /*003c*/ 	.word	0x00000000
        /*0040*/ 	.short	0x0009
        /*0042*/ 	.short	0x0030
        /*0044*/ 	.byte	0x00, 0xf0, 0x11, 0x00


	//----- nvinfo : EIATTR_KPARAM_INFO
	.align		4
.L_23:
        /*0048*/ 	.byte	0x04, 0x17
        /*004a*/ 	.short	(.L_25 - .L_24)
.L_24:
        /*004c*/ 	.word	0x00000000
        /*0050*/ 	.short	0x0008
        /*0052*/ 	.short	0x002c
        /*0054*/ 	.byte	0x00, 0xf0, 0x11, 0x00


	//----- nvinfo : EIATTR_KPARAM_INFO
	.align		4
.L_25:
        /*0058*/ 	.byte	0x04, 0x17
        /*005a*/ 	.short	(.L_27 - .L_26)
.L_26:
        /*005c*/ 	.word	0x00000000
        /*0060*/ 	.short	0x0007
        /*0062*/ 	.short	0x0028
        /*0064*/ 	.byte	0x00, 0xf0, 0x11, 0x00


	//----- nvinfo : EIATTR_KPARAM_INFO
	.align		4
.L_27:
        /*0068*/ 	.byte	0x04, 0x17
        /*006a*/ 	.short	(.L_29 - .L_28)
.L_28:
        /*006c*/ 	.word	0x00000000
        /*0070*/ 	.short	0x0006
        /*0072*/ 	.short	0x0024
        /*0074*/ 	.byte	0x00, 0xf0, 0x11, 0x00


	//----- nvinfo : EIATTR_KPARAM_INFO
	.align		4
.L_29:
        /*0078*/ 	.byte	0x04, 0x17
        /*007a*/ 	.short	(.L_31 - .L_30)
.L_30:
        /*007c*/ 	.word	0x00000000
        /*0080*/ 	.short	0x0005
        /*0082*/ 	.short	0x0020
        /*0084*/ 	.byte	0x00, 0xf0, 0x11, 0x00


	//----- nvinfo : EIATTR_KPARAM_INFO
	.align		4
.L_31:
        /*0088*/ 	.byte	0x04, 0x17
        /*008a*/ 	.short	(.L_33 - .L_32)
.L_32:
        /*008c*/ 	.word	0x00000000
        /*0090*/ 	.short	0x0004
        /*0092*/ 	.short	0x001c
        /*0094*/ 	.byte	0x00, 0xf0, 0x11, 0x00


	//----- nvinfo : EIATTR_KPARAM_INFO
	.align		4
.L_33:
        /*0098*/ 	.byte	0x04, 0x17
        /*009a*/ 	.short	(.L_35 - .L_34)
.L_34:
        /*009c*/ 	.word	0x00000000
        /*00a0*/ 	.short	0x0003
        /*00a2*/ 	.short	0x0018
        /*00a4*/ 	.byte	0x00, 0xf0, 0x11, 0x00


	//----- nvinfo : EIATTR_KPARAM_INFO
	.align		4
.L_35:
        /*00a8*/ 	.byte	0x04, 0x17
        /*00aa*/ 	.short	(.L_37 - .L_36)
.L_36:
        /*00ac*/ 	.word	0x00000000
        /*00b0*/ 	.short	0x0002
        /*00b2*/ 	.short	0x0010
        /*00b4*/ 	.byte	0x00, 0xf5, 0x21, 0x00


	//----- nvinfo : EIATTR_KPARAM_INFO
	.align		4
.L_37:
        /*00b8*/ 	.byte	0x04, 0x17
        /*00ba*/ 	.short	(.L_39 - .L_38)
.L_38:
        /*00bc*/ 	.word	0x00000000
        /*00c0*/ 	.short	0x0001
        /*00c2*/ 	.short	0x0008
        /*00c4*/ 	.byte	0x00, 0xf5, 0x21, 0x00


	//----- nvinfo : EIATTR_KPARAM_INFO
	.align		4
.L_39:
        /*00c8*/ 	.byte	0x04, 0x17
        /*00ca*/ 	.short	(.L_41 - .L_40)
.L_40:
        /*00cc*/ 	.word	0x00000000
        /*00d0*/ 	.short	0x0000
        /*00d2*/ 	.short	0x0000
        /*00d4*/ 	.byte	0x00, 0xf5, 0x21, 0x00


	//----- nvinfo : EIATTR_SPARSE_MMA_MASK
	.align		4
.L_41:
        /*00d8*/ 	.byte	0x03, 0x50
        /*00da*/ 	.short	0x0000


	//----- nvinfo : EIATTR_MAXREG_COUNT
	.align		4
        /*00dc*/ 	.byte	0x03, 0x1b
        /*00de*/ 	.short	0x00ff


	//----- nvinfo : EIATTR_NUM_BARRIERS
	.align		4
        /*00e0*/ 	.byte	0x02, 0x4c
        /*00e2*/ 	.byte	0x01
	.zero		1


	//----- nvinfo : EIATTR_MERCURY_ISA_VERSION
	.align		4
        /*00e4*/ 	.byte	0x03, 0x5f
        /*00e6*/ 	.short	0x0101


	//----- nvinfo : EIATTR_VRC_CTA_INIT_COUNT
	.align		4
        /*00e8*/ 	.byte	0x02, 0x4a
	.zero		1
	.zero		1


	//----- nvinfo : EIATTR_EXIT_INSTR_OFFSETS
	.align		4
        /*00ec*/ 	.byte	0x04, 0x1c
        /*00ee*/ 	.short	(.L_43 - .L_42)


	//   ....[0]....
.L_42:
        /*00f0*/ 	.word	0x00000130


	//   ....[1]....
        /*00f4*/ 	.word	0x00001610


	//   ....[2]....
        /*00f8*/ 	.word	0x00001d70


	//   ....[3]....
        /*00fc*/ 	.word	0x000020c0


	//   ....[4]....
        /*0100*/ 	.word	0x00002290


	//   ....[5]....
        /*0104*/ 	.word	0x00002380


	//   ....[6]....
        /*0108*/ 	.word	0x00002390


	//   ....[7]....
        /*010c*/ 	.word	0x00002690


	//   ....[8]....
        /*0110*/ 	.word	0x00002790


	//----- nvinfo : EIATTR_CRS_STACK_SIZE
	.align		4
.L_43:
        /*0114*/ 	.byte	0x04, 0x1e
        /*0116*/ 	.short	(.L_45 - .L_44)
.L_44:
        /*0118*/ 	.word	0x00000000


	//----- nvinfo : EIATTR_CBANK_PARAM_SIZE
	.align		4
.L_45:
        /*011c*/ 	.byte	0x03, 0x19
        /*011e*/ 	.short	0x0040


	//----- nvinfo : EIATTR_PARAM_CBANK
	.align		4
        /*0120*/ 	.byte	0x04, 0x0a
        /*0122*/ 	.short	(.L_47 - .L_46)
	.align		4
.L_46:
        /*0124*/ 	.word	index@(.nv.constant0._Z5d_rg1PfS_S_iiffffffff)
        /*0128*/ 	.short	0x0380
        /*012a*/ 	.short	0x0040


	//----- nvinfo : EIATTR_SW_WAR
	.align		4
.L_47:
        /*012c*/ 	.byte	0x04, 0x36
        /*012e*/ 	.short	(.L_49 - .L_48)
.L_48:
        /*0130*/ 	.word	0x00000008
.L_49:


//--------------------- .nv.info._Z5d_rg0PfS_iiffffffff --------------------------
	.section	.nv.info._Z5d_rg0PfS_iiffffffff,"",@"SHT_CUDA_INFO"
	.sectionflags	@""
	.align	4


	//----- nvinfo : EIATTR_CUDA_API_VERSION
	.align		4
        /*0000*/ 	.byte	0x04, 0x37
        /*0002*/ 	.short	(.L_51 - .L_50)
.L_50:
        /*0004*/ 	.word	0x00000082


	//----- nvinfo : EIATTR_KPARAM_INFO
	.align		4
.L_51:
        /*0008*/ 	.byte	0x04, 0x17
        /*000a*/ 	.short	(.L_53 - .L_52)
.L_52:
        /*000c*/ 	.word	0x00000000
        /*0010*/ 	.short	0x000b
        /*0012*/ 	.short	0x0034
        /*0014*/ 	.byte	0x00, 0xf0, 0x11, 0x00


	//----- nvinfo : EIATTR_KPARAM_INFO
	.align		4
.L_53:
        /*0018*/ 	.byte	0x04, 0x17
        /*001a*/ 	.short	(.L_55 - .L_54)
.L_54:
        /*001c*/ 	.word	0x00000000
        /*0020*/ 	.short	0x000a
        /*0022*/ 	.short	0x0030
        /*0024*/ 	.byte	0x00, 0xf0, 0x11, 0x00


	//----- nvinfo : EIATTR_KPARAM_INFO
	.align		4
.L_55:
        /*0028*/ 	.byte	0x04, 0x17
        /*002a*/ 	.short	(.L_57 - .L_56)
.L_56:
        /*002c*/ 	.word	0x00000000
        /*0030*/ 	.short	0x0009
        /*0032*/ 	.short	0x002c
        /*0034*/ 	.byte	0x00, 0xf0, 0x11, 0x00


	//----- nvinfo : EIATTR_KPARAM_INFO
	.align		4
.L_57:
        /*0038*/ 	.byte	0x04, 0x17
        /*003a*/ 	.short	(.L_59 - .L_58)
.L_58:
        /*003c*/ 	.word	0x00000000
        /*0040*/ 	.short	0x0008
        /*0042*/ 	.short	0x0028
        /*0044*/ 	.byte	0x00, 0xf0, 0x11, 0x00


	//----- nvinfo : EIATTR_KPARAM_INFO
	.align		4
.L_59:
        /*0048*/ 	.byte	0x04, 0x17
        /*004a*/ 	.short	(.L_61 - .L_60)
.L_60:
        /*004c*/ 	.word	0x00000000
        /*0050*/ 	.short	0x0007
        /*0052*/ 	.short	0x0024
        /*0054*/ 	.byte	0x00, 0xf0, 0x11, 0x00


	//----- nvinfo : EIATTR_KPARAM_INFO
	.align		4
.L_61:
        /*0058*/ 	.byte	0x04, 0x17
        /*005a*/ 	.short	(.L_63 - .L_62)
.L_62:
        /*005c*/ 	.word	0x00000000
        /*0060*/ 	.short	0x0006
        /*0062*/ 	.short	0x0020
        /*0064*/ 	.byte	0x00, 0xf0, 0x11, 0x00


	//----- nvinfo : EIATTR_KPARAM_INFO
	.align		4
.L_63:
        /*0068*/ 	.byte	0x04, 0x17
        /*006a*/ 	.short	(.L_65 - .L_64)
.L_64:
        /*006c*/ 	.word	0x00000000
        /*0070*/ 	.short	0x0005
        /*0072*/ 	.short	0x001c
        /*0074*/ 	.byte	0x00, 0xf0, 0x11, 0x00


	//----- nvinfo : EIATTR_KPARAM_INFO
	.align		4
.L_65:
        /*0078*/ 	.byte	0x04, 0x17
        /*007a*/ 	.short	(.L_67 - .L_66)
.L_66:
        /*007c*/ 	.word	0x00000000
        /*0080*/ 	.short	0x0004
        /*0082*/ 	.short	0x0018
        /*0084*/ 	.byte	0x00, 0xf0, 0x11, 0x00


	//----- nvinfo : EIATTR_KPARAM_INFO
	.align		4
.L_67:
        /*0088*/ 	.byte	0x04, 0x17
        /*008a*/ 	.short	(.L_69 - .L_68)
.L_68:
        /*008c*/ 	.word	0x00000000
        /*0090*/ 	.short	0x0003
        /*0092*/ 	.short	0x0014
        /*0094*/ 	.byte	0x00, 0xf0, 0x11, 0x00


	//----- nvinfo : EIATTR_KPARAM_INFO
	.align		4
.L_69:
        /*0098*/ 	.byte	0x04, 0x17
        /*009a*/ 	.short	(.L_71 - .L_70)
.L_70:
        /*009c*/ 	.word	0x00000000
        /*00a0*/ 	.short	0x0002
        /*00a2*/ 	.short	0x0010
        /*00a4*/ 	.byte	0x00, 0xf0, 0x11, 0x00


	//----- nvinfo : EIATTR_KPARAM_INFO
	.align		4
.L_71:
        /*00a8*/ 	.byte	0x04, 0x17
        /*00aa*/ 	.short	(.L_73 - .L_72)
.L_72:
        /*00ac*/ 	.word	0x00000000
        /*00b0*/ 	.short	0x0001
        /*00b2*/ 	.short	0x0008
        /*00b4*/ 	.byte	0x00, 0xf5, 0x21, 0x00


	//----- nvinfo : EIATTR_KPARAM_INFO
	.align		4
.L_73:
        /*00b8*/ 	.byte	0x04, 0x17
        /*00ba*/ 	.short	(.L_75 - .L_74)
.L_74:
        /*00bc*/ 	.word	0x00000000
        /*00c0*/ 	.short	0x0000
        /*00c2*/ 	.short	0x0000
        /*00c4*/ 	.byte	0x00, 0xf5, 0x21, 0x00


	//----- nvinfo : EIATTR_SPARSE_MMA_MASK
	.align		4
.L_75:
        /*00c8*/ 	.byte	0x03, 0x50
        /*00ca*/ 	.short	0x0000


	//----- nvinfo : EIATTR_MAXREG_COUNT
	.align		4
        /*00cc*/ 	.byte	0x03, 0x1b
        /*00ce*/ 	.short	0x00ff


	//----- nvinfo : EIATTR_MERCURY_ISA_VERSION
	.align		4
        /*00d0*/ 	.byte	0x03, 0x5f
        /*00d2*/ 	.short	0x0101


	//----- nvinfo : EIATTR_VRC_CTA_INIT_COUNT
	.align		4
        /*00d4*/ 	.byte	0x02, 0x4a
	.zero		1
	.zero		1


	//----- nvinfo : EIATTR_EXIT_INSTR_OFFSETS
	.align		4
        /*00d8*/ 	.byte	0x04, 0x1c
        /*00da*/ 	.short	(.L_77 - .L_76)


	//   ....[0]....
.L_76:
        /*00dc*/ 	.word	0x000000a0


	//   ....[1]....
        /*00e0*/ 	.word	0x00000b60


	//   ....[2]....
        /*00e4*/ 	.word	0x00001250


	//   ....[3]....
        /*00e8*/ 	.word	0x00001540


	//   ....[4]....
        /*00ec*/ 	.word	0x00001700


	//   ....[5]....
        /*00f0*/ 	.word	0x000017b0


	//----- nvinfo : EIATTR_CBANK_PARAM_SIZE
	.align		4
.L_77:
        /*00f4*/ 	.byte	0x03, 0x19
        /*00f6*/ 	.short	0x0038


	//----- nvinfo : EIATTR_PARAM_CBANK
	.align		4
        /*00f8*/ 	.byte	0x04, 0x0a
        /*00fa*/ 	.short	(.L_79 - .L_78)
	.align		4
.L_78:
        /*00fc*/ 	.word	index@(.nv.constant0._Z5d_rg0PfS_iiffffffff)
        /*0100*/ 	.short	0x0380
        /*0102*/ 	.short	0x0038


	//----- nvinfo : EIATTR_SW_WAR
	.align		4
.L_79:
        /*0104*/ 	.byte	0x04, 0x36
        /*0106*/ 	.short	(.L_81 - .L_80)
.L_80:
        /*0108*/ 	.word	0x00000008
.L_81:


//--------------------- .nv.callgraph             --------------------------
	.section	.nv.callgraph,"",@"SHT_CUDA_CALLGRAPH"
	.align	4
	.sectionentsize	8
	.align		4
        /*0000*/ 	.word	0x00000000
	.align		4
        /*0004*/ 	.word	0xffffffff
	.align		4
        /*0008*/ 	.word	0x00000000
	.align		4
        /*000c*/ 	.word	0xfffffffe
	.align		4
        /*0010*/ 	.word	0x00000000
	.align		4
        /*0014*/ 	.word	0xfffffffd
	.align		4
        /*0018*/ 	.word	0x00000000
	.align		4
        /*001c*/ 	.word	0xfffffffc


//--------------------- .text._Z5d_rg1PfS_S_iiffffffff --------------------------
	.section	.text._Z5d_rg1PfS_S_iiffffffff,"ax",@progbits
	.align	128
        .global         _Z5d_rg1PfS_S_iiffffffff
        .type           _Z5d_rg1PfS_S_iiffffffff,@function
        .size           _Z5d_rg1PfS_S_iiffffffff,(.L_x_30 - _Z5d_rg1PfS_S_iiffffffff)
        .other          _Z5d_rg1PfS_S_iiffffffff,@"STO_CUDA_ENTRY STV_DEFAULT"
_Z5d_rg1PfS_S_iiffffffff:
.text._Z5d_rg1PfS_S_iiffffffff:
[----:B------:R-:W-:Y:S01]  /*0000*/  LDC R1, c[0x0][0x37c] ;  /* 0x0000df00ff017b82 */ /* 0x000fe20000000800 */
[----:B------:R-:W0:Y:S01]  /*0010*/  S2R R7, SR_TID.Y ;  /* 0x0000000000077919 */ /* 0x000e220000002200 */
[----:B------:R-:W1:Y:S06]  /*0020*/  LDCU UR5, c[0x0][0x360] ;  /* 0x00006c00ff0577ac */ /* 0x000e6c0008000800 */
[----:B------:R-:W1:Y:S01]  /*0030*/  LDC R4, c[0x0][0x364] ;  /* 0x0000d900ff047b82 */ /* 0x000e620000000800 */
[----:B------:R-:W-:Y:S01]  /*0040*/  MOV R10, 0xd0 ;  /* 0x000000d0000a7802 */ /* 0x000fe20000000f00 */
[----:B------:R-:W2:Y:S06]  /*0050*/  S2R R11, SR_TID.X ;  /* 0x00000000000b7919 */ /* 0x000eac0000002100 */
[----:B------:R-:W3:Y:S01]  /*0060*/  S2UR UR4, SR_CTAID.X ;  /* 0x00000000000479c3 */ /* 0x000ee20000002500 */
[----:B-1----:R-:W-:Y:S01]  /*0070*/  IMAD R0, R4, UR5, RZ ;  /* 0x0000000504007c24 */ /* 0x002fe2000f8e02ff */
[----:B------:R-:W-:-:S04]  /*0080*/  SHF.R.U32.HI R4, RZ, 0x1, R4 ;  /* 0x00000001ff047819 */ /* 0x000fc80000011604 */
[----:B------:R-:W-:Y:S02]  /*0090*/  SHF.R.U32.HI R0, RZ, 0x1, R0 ;  /* 0x00000001ff007819 */ /* 0x000fe40000011600 */
[----:B0-----:R-:W-:Y:S02]  /*00a0*/  LOP3.LUT R5, R7, 0xffff, RZ, 0xc0, !PT ;  /* 0x0000ffff07057812 */ /* 0x001fe400078ec0ff */
[----:B--23--:R-:W-:-:S07]  /*00b0*/  LOP3.LUT R2, R4, 0xffff, RZ, 0xc0, !PT ;  /* 0x0000ffff04027812 */ /* 0x00cfce00078ec0ff */
[----:B------:R-:W-:Y:S05]  /*00c0*/  CALL.REL.NOINC `($__internal_0_$__cuda_sm20_rem_u16) ;  /* 0x0000002400bc7944 */ /* 0x000fea0003c00000 */
[----:B------:R-:W0:Y:S01]  /*00d0*/  LDCU UR6, c[0x0][0x398] ;  /* 0x00007300ff0677ac */ /* 0x000e220008000800 */
[----:B------:R-:W-:Y:S01]  /*00e0*/  LOP3.LUT R2, R9, 0xffff, RZ, 0xc0, !PT ;  /* 0x0000ffff09027812 */ /* 0x000fe200078ec0ff */
[----:B------:R-:W-:-:S04]  /*00f0*/  IMAD R3, R0, UR4, R11 ;  /* 0x0000000400037c24 */ /* 0x000fc8000f8e020b */
[----:B------:R-:W-:Y:S01]  /*0100*/  IMAD R13, R2, UR5, R3 ;  /* 0x00000005020d7c24 */ /* 0x000fe2000f8e0203 */
[----:B0-----:R-:W-:-:S04]  /*0110*/  MOV R5, UR6 ;  /* 0x0000000600057c02 */ /* 0x001fc80008000f00 */
[----:B------:R-:W-:-:S13]  /*0120*/  ISETP.GE.U32.AND P0, PT, R13, R5, PT ;  /* 0x000000050d00720c */ /* 0x000fda0003f06070 */
[----:B------:R-:W-:Y:S05]  /*0130*/  @P0 EXIT ;  /* 0x000000000000094d */ /* 0x000fea0003800000 */
[----:B------:R-:W0:Y:S01]  /*0140*/  LDC.64 R8, c[0x0][0x380] ;  /* 0x0000e000ff087b82 */ /* 0x000e220000000a00 */
[----:B------:R-:W-:Y:S01]  /*0150*/  ISETP.GE.U32.AND P0, PT, R7, R4, PT ;  /* 0x000000040700720c */ /* 0x000fe20003f06070 */
[----:B------:R-:W1:Y:S01]  /*0160*/  LDCU.64 UR8, c[0x0][0x358] ;  /* 0x00006b00ff0877ac */ /* 0x000e620008000a00 */
[----:B------:R-:W-:Y:S05]  /*0170*/  BSSY.RECONVERGENT B0, `(.L_x_0) ;  /* 0x0000144000007945 */ /* 0x000fea0003800200 */
[----:B------:R-:W2:Y:S08]  /*0180*/  LDC.64 R2, c[0x0][0x388] ;  /* 0x0000e200ff027b82 */ /* 0x000eb00000000a00 */
[----:B------:R-:W3:Y:S08]  /*0190*/  LDC.64 R10, c[0x0][0x390] ;  /* 0x0000e400ff0a7b82 */ /* 0x000ef00000000a00 */
[----:B------:R-:W4:Y:S01]  /*01a0*/  LDC R0, c[0x0][0x39c] ;  /* 0x0000e700ff007b82 */ /* 0x000f220000000800 */
[----:B0-----:R-:W-:-:S04]  /*01b0*/  IMAD.WIDE.U32 R8, R13, 0x4, R8 ;  /* 0x000000040d087825 */ /* 0x001fc800078e0008 */
[----:B--2---:R-:W-:-:S04]  /*01c0*/  IMAD.WIDE.U32 R2, R13, 0x4, R2 ;  /* 0x000000040d027825 */ /* 0x004fc800078e0002 */
[----:B---3--:R-:W-:Y:S01]  /*01d0*/  IMAD.WIDE.U32 R10, R13, 0x4, R10 ;  /* 0x000000040d0a7825 */ /* 0x008fe200078e000a */
[----:B----4-:R-:W-:Y:S01]  /*01e0*/  IADD3 R6, PT, PT, R0, -0x1, RZ ;  /* 0xffffffff00067810 */ /* 0x010fe20007ffe0ff */
[----:B-1----:R-:W-:Y:S06]  /*01f0*/  @P0 BRA `(.L_x_1) ;  /* 0x0000000800700947 */ /* 0x002fec0003800000 */
[----:B------:R-:W-:-:S13]  /*0200*/  ISETP.GE.AND P0, PT, R0, 0x1, PT ;  /* 0x000000010000780c */ /* 0x000fda0003f06270 */
[----:B------:R-:W-:Y:S05]  /*0210*/  @!P0 BRA `(.L_x_2) ;  /* 0x0000000800548947 */ /* 0x000fea0003800000 */
[C---:B------:R-:W-:Y:S01]  /*0220*/  ISETP.GE.U32.AND P1, PT, R0.reuse, 0x8, PT ;  /* 0x000000080000780c */ /* 0x040fe20003f26070 */
[----:B------:R-:W-:Y:S01]  /*0230*/  HFMA2 R14, -RZ, RZ, 0, 0 ;  /* 0x00000000ff0e7431 */ /* 0x000fe200000001ff */
[----:B------:R-:W-:Y:S02]  /*0240*/  LOP3.LUT R18, R0, 0x7, RZ, 0xc0, !PT ;  /* 0x0000000700127812 */ /* 0x000fe400078ec0ff */
[----:B------:R-:W-:-:S09]  /*0250*/  CS2R R12, SRZ ;  /* 0x00000000000c7805 */ /* 0x000fd2000001ff00 */
[----:B------:R-:W-:Y:S05]  /*0260*/  @!P1 BRA `(.L_x_3) ;  /* 0x0000000400249947 */ /* 0x000fea0003800000 */
[----:B------:R-:W-:Y:S01]  /*0270*/  LOP3.LUT R15, R0, 0x7ffffff8, RZ, 0xc0, !PT ;  /* 0x7ffffff8000f7812 */ /* 0x000fe200078ec0ff */
[----:B------:R-:W0:Y:S01]  /*0280*/  LDCU.64 UR6, c[0x0][0x3b0] ;  /* 0x00007600ff0677ac */ /* 0x000e220008000a00 */
[----:B------:R-:W-:Y:S02]  /*0290*/  MOV R12, RZ ;  /* 0x000000ff000c7202 */ /* 0x000fe40000000f00 */
[----:B------:R-:W-:Y:S01]  /*02a0*/  IADD3 R15, PT, PT, -R15, RZ, RZ ;  /* 0x000000ff0f0f7210 */ /* 0x000fe20007ffe1ff */
[----:B------:R-:W1:Y:S01]  /*02b0*/  LDCU.64 UR4, c[0x0][0x3a0] ;  /* 0x00007400ff0477ac */ /* 0x000e620008000a00 */
[----:B------:R-:W-:-:S05]  /*02c0*/  NOP ;  /* 0x0000000000007918 */ /* 0x000fca0000000000 */
.L_x_4:
[----:B--2---:R-:W1:Y:S02]  /*02d0*/  LDG.E R20, desc[UR8][R8.64] ;  /* 0x0000000808147981 */ /* 0x004e64000c1e1900 */
[----:B-1----:R-:W-:-:S04]  /*02e0*/  FMUL R17, R20, UR4 ;  /* 0x0000000414117c20 */ /* 0x002fc80008400000 */
[----:B------:R-:W-:Y:S01]  /*02f0*/  FFMA R14, R14, UR5, R17 ;  /* 0x000000050e0e7c23 */ /* 0x000fe20008000011 */
[----:B------:R-:W-:-:S04]  /*0300*/  IMAD.WIDE R16, R5, 0x4, R8 ;  /* 0x0000000405107825 */ /* 0x000fc800078e0208 */
[----:B0-----:R-:W-:-:S04]  /*0310*/  FFMA R19, -R13, UR6, R14 ;  /* 0x000000060d137c23 */ /* 0x001fc8000800010e */
[----:B------:R-:W-:-:S05]  /*0320*/  FFMA R19, -R12, UR7, R19 ;  /* 0x000000070c137c23 */ /* 0x000fca0008000113 */
[----:B------:R0:W-:Y:S04]  /*0330*/  STG.E desc[UR8][R2.64], R19 ;  /* 0x0000001302007986 */ /* 0x0001e8000c101908 */
[----:B------:R-:W2:Y:S01]  /*0340*/  LDG.E R14, desc[UR8][R16.64] ;  /* 0x00000008100e7981 */ /* 0x000ea2000c1e1900 */
[----:B------:R-:W-:-:S04]  /*0350*/  IMAD.WIDE R8, R5, 0x4, R2 ;  /* 0x0000000405087825 */ /* 0x000fc800078e0202 */
[----:B--2---:R-:W-:-:S04]  /*0360*/  FMUL R21, R14, UR4 ;  /* 0x000000040e157c20 */ /* 0x004fc80008400000 */
[----:B------:R-:W-:-:S04]  /*0370*/  FFMA R20, R20, UR5, R21 ;  /* 0x0000000514147c23 */ /* 0x000fc80008000015 */
[----:B------:R-:W-:-:S04]  /*0380*/  FFMA R20, -R19, UR6, R20 ;  /* 0x0000000613147c23 */ /* 0x000fc80008000114 */
[----:B------:R-:W-:Y:S01]  /*0390*/  FFMA R21, -R13, UR7, R20 ;  /* 0x000000070d157c23 */ /* 0x000fe20008000114 */
[----:B------:R-:W-:-:S04]  /*03a0*/  IMAD.WIDE R12, R5, 0x4, R16 ;  /* 0x00000004050c7825 */ /* 0x000fc800078e0210 */
[----:B------:R1:W-:Y:S04]  /*03b0*/  STG.E desc[UR8][R8.64], R21 ;  /* 0x0000001508007986 */ /* 0x0003e8000c101908 */
[----:B------:R-:W2:Y:S01]  /*03c0*/  LDG.E R20, desc[UR8][R12.64] ;  /* 0x000000080c147981 */ /* 0x000ea2000c1e1900 */
[----:B0-----:R-:W-:-:S04]  /*03d0*/  IMAD.WIDE R2, R5, 0x4, R8 ;  /* 0x0000000405027825 */ /* 0x001fc800078e0208 */
[----:B------:R-:W-:-:S04]  /*03e0*/  IMAD.WIDE R16, R5, 0x4, R12 ;  /* 0x0000000405107825 */ /* 0x000fc800078e020c */
[----:B--2---:R-:W-:-:S04]  /*03f0*/  FMUL R23, R20, UR4 ;  /* 0x0000000414177c20 */ /* 0x004fc80008400000 */
[----:B------:R-:W-:-:S04]  /*0400*/  FFMA R14, R14, UR5, R23 ;  /* 0x000000050e0e7c23 */ /* 0x000fc80008000017 */
[----:B------:R-:W-:-:S04]  /*0410*/  FFMA R14, -R21, UR6, R14 ;  /* 0x00000006150e7c23 */ /* 0x000fc8000800010e */
[----:B------:R-:W-:-:S05]  /*0420*/  FFMA R19, -R19, UR7, R14 ;  /* 0x0000000713137c23 */ /* 0x000fca000800010e */
[----:B------:R0:W-:Y:S04]  /*0430*/  STG.E desc[UR8][R2.64], R19 ;  /* 0x0000001302007986 */ /* 0x0001e8000c101908 */
[----:B------:R-:W2:Y:S01]  /*0440*/  LDG.E R14, desc[UR8][R16.64] ;  /* 0x00000008100e7981 */ /* 0x000ea2000c1e1900 */
[----:B-1----:R-:W-:-:S04]  /*0450*/  IMAD.WIDE R8, R5, 0x4, R2 ;  /* 0x0000000405087825 */ /* 0x002fc800078e0202 */
[----:B------:R-:W-:-:S04]  /*0460*/  IMAD.WIDE R12, R5, 0x4, R16 ;  /* 0x00000004050c7825 */ /* 0x000fc800078e0210 */
[----:B--2---:R-:W-:-:S04]  /*0470*/  FMUL R23, R14, UR4 ;  /* 0x000000040e177c20 */ /* 0x004fc80008400000 */
[----:B------:R-:W-:-:S04]  /*0480*/  FFMA R20, R20, UR5, R23 ;  /* 0x0000000514147c23 */ /* 0x000fc80008000017 */
[----:B------:R-:W-:-:S04]  /*0490*/  FFMA R20, -R19, UR6, R20 ;  /* 0x0000000613147c23 */ /* 0x000fc80008000114 */
[----:B------:R-:W-:-:S05]  /*04a0*/  FFMA R21, -R21, UR7, R20 ;  /* 0x0000000715157c23 */ /* 0x000fca0008000114 */
        /* <DEDUP_REMOVED lines=11> */
[----:B--2---:R-:W-:-:S04]  /*0560*/  FMUL R23, R14, UR4 ;  /* 0x000000040e177c20 */ /* 0x004fc80008400000 */
[----:B------:R-:W-:-:S04]  /*0570*/  FFMA R20, R20, UR5, R23 ;  /* 0x0000000514147c23 */ /* 0x000fc80008000017 */
[----:B------:R-:W-:-:S04]  /*0580*/  FFMA R20, -R19, UR6, R20 ;  /* 0x0000000613147c23 */ /* 0x000fc80008000114 */
[----:B------:R-:W-:Y:S01]  /*0590*/  FFMA R13, -R21, UR7, R20 ;  /* 0x00000007150d7c23 */ /* 0x000fe20008000114 */
[----:B------:R-:W-:-:S04]  /*05a0*/  IMAD.WIDE R20, R5, 0x4, R16 ;  /* 0x0000000405147825 */ /* 0x000fc800078e0210 */
[----:B------:R-:W-:Y:S04]  /*05b0*/  STG.E desc[UR8][R8.64], R13 ;  /* 0x0000000d08007986 */ /* 0x000fe8000c101908 */
        /* <DEDUP_REMOVED lines=9> */
[----:B------:R-:W-:Y:S01]  /*0650*/  IMAD.WIDE R20, R5, 0x4, R2 ;  /* 0x0000000405147825 */ /* 0x000fe200078e0202 */
[----:B------:R-:W-:-:S04]  /*0660*/  IADD3 R15, PT, PT, R15, 0x8, RZ ;  /* 0x000000080f0f7810 */ /* 0x000fc80007ffe0ff */
[----:B------:R-:W-:Y:S01]  /*0670*/  ISETP.NE.AND P1, PT, R15, RZ, PT ;  /* 0x000000ff0f00720c */ /* 0x000fe20003f25270 */
[----:B0-----:R-:W-:-:S04]  /*0680*/  IMAD.WIDE R2, R5, 0x4, R20 ;  /* 0x0000000405027825 */ /* 0x001fc800078e0214 */
[----:B--2---:R-:W-:-:S04]  /*0690*/  FMUL R19, R14, UR4 ;  /* 0x000000040e137c20 */ /* 0x004fc80008400000 */
[----:B------:R-:W-:-:S04]  /*06a0*/  FFMA R19, R22, UR5, R19 ;  /* 0x0000000516137c23 */ /* 0x000fc80008000013 */
[----:B------:R-:W-:-:S04]  /*06b0*/  FFMA R8, -R12, UR6, R19 ;  /* 0x000000060c087c23 */ /* 0x000fc80008000113 */
[----:B------:R-:W-:Y:S01]  /*06c0*/  FFMA R13, -R13, UR7, R8 ;  /* 0x000000070d0d7c23 */ /* 0x000fe20008000108 */
[----:B------:R-:W-:-:S04]  /*06d0*/  IMAD.WIDE R8, R5, 0x4, R16 ;  /* 0x0000000405087825 */ /* 0x000fc800078e0210 */
[----:B------:R2:W-:Y:S01]  /*06e0*/  STG.E desc[UR8][R20.64], R13 ;  /* 0x0000000d14007986 */ /* 0x0005e2000c101908 */
[----:B------:R-:W-:Y:S05]  /*06f0*/  @P1 BRA `(.L_x_4) ;  /* 0xfffffff800f41947 */ /* 0x000fea000383ffff */
.L_x_3:
[----:B------:R-:W-:-:S13]  /*0700*/  ISETP.NE.AND P1, PT, R18, RZ, PT ;  /* 0x000000ff1200720c */ /* 0x000fda0003f25270 */
[----:B------:R-:W-:Y:S05]  /*0710*/  @!P1 BRA `(.L_x_2) ;  /* 0x0000000400149947 */ /* 0x000fea0003800000 */
[----:B------:R-:W-:Y:S02]  /*0720*/  ISETP.GE.U32.AND P1, PT, R18, 0x4, PT ;  /* 0x000000041200780c */ /* 0x000fe40003f26070 */
[----:B------:R-:W-:-:S04]  /*0730*/  LOP3.LUT R22, R0, 0x3, RZ, 0xc0, !PT ;  /* 0x0000000300167812 */ /* 0x000fc800078ec0ff */
[----:B------:R-:W-:-:S07]  /*0740*/  ISETP.NE.AND P2, PT, R22, RZ, PT ;  /* 0x000000ff1600720c */ /* 0x000fce0003f45270 */
[----:B------:R-:W-:Y:S06]  /*0750*/  @!P1 BRA `(.L_x_5) ;  /* 0x0000000000889947 */ /* 0x000fec0003800000 */
[----:B------:R-:W3:Y:S01]  /*0760*/  LDG.E R16, desc[UR8][R8.64] ;  /* 0x0000000808107981 */ /* 0x000ee2000c1e1900 */
[----:B------:R-:W3:Y:S01]  /*0770*/  LDCU.64 UR4, c[0x0][0x3a0] ;  /* 0x00007400ff0477ac */ /* 0x000ee20008000a00 */
[----:B------:R-:W2:Y:S01]  /*0780*/  LDCU.64 UR6, c[0x0][0x3b0] ;  /* 0x00007600ff0677ac */ /* 0x000ea20008000a00 */
[----:B---3--:R-:W-:-:S04]  /*0790*/  FMUL R15, R16, UR4 ;  /* 0x00000004100f7c20 */ /* 0x008fc80008400000 */
[----:B------:R-:W-:-:S04]  /*07a0*/  FFMA R14, R14, UR5, R15 ;  /* 0x000000050e0e7c23 */ /* 0x000fc8000800000f */
[----:B--2---:R-:W-:Y:S01]  /*07b0*/  FFMA R21, -R13, UR6, R14 ;  /* 0x000000060d157c23 */ /* 0x004fe2000800010e */
[----:B------:R-:W-:-:S04]  /*07c0*/  IMAD.WIDE R14, R5, 0x4, R8 ;  /* 0x00000004050e7825 */ /* 0x000fc800078e0208 */
        /* <DEDUP_REMOVED lines=10> */
[----:B------:R-:W2:Y:S02]  /*0870*/  LDG.E R23, desc[UR8][R16.64] ;  /* 0x0000000810177981 */ /* 0x000ea4000c1e1900 */
[----:B--2---:R-:W-:-:S04]  /*0880*/  FMUL R19, R23, UR4 ;  /* 0x0000000417137c20 */ /* 0x004fc80008400000 */
[----:B------:R-:W-:Y:S01]  /*0890*/  FFMA R12, R12, UR5, R19 ;  /* 0x000000050c0c7c23 */ /* 0x000fe20008000013 */
[----:B------:R-:W-:-:S04]  /*08a0*/  IMAD.WIDE R18, R5, 0x4, R8 ;  /* 0x0000000405127825 */ /* 0x000fc800078e0208 */
[----:B------:R-:W-:-:S04]  /*08b0*/  FFMA R12, -R13, UR6, R12 ;  /* 0x000000060d0c7c23 */ /* 0x000fc8000800010c */
[----:B------:R-:W-:Y:S01]  /*08c0*/  FFMA R12, -R21, UR7, R12 ;  /* 0x00000007150c7c23 */ /* 0x000fe2000800010c */
[----:B0-----:R-:W-:-:S04]  /*08d0*/  IMAD.WIDE R20, R5, 0x4, R16 ;  /* 0x0000000405147825 */ /* 0x001fc800078e0210 */
[----:B------:R0:W-:Y:S04]  /*08e0*/  STG.E desc[UR8][R18.64], R12 ;  /* 0x0000000c12007986 */ /* 0x0001e8000c101908 */
[----:B------:R-:W2:Y:S01]  /*08f0*/  LDG.E R14, desc[UR8][R20.64] ;  /* 0x00000008140e7981 */ /* 0x000ea2000c1e1900 */
[----:B------:R-:W-:-:S04]  /*0900*/  IMAD.WIDE R16, R5, 0x4, R18 ;  /* 0x0000000405107825 */ /* 0x000fc800078e0212 */
[----:B-1----:R-:W-:-:S04]  /*0910*/  IMAD.WIDE R8, R5, 0x4, R20 ;  /* 0x0000000405087825 */ /* 0x002fc800078e0214 */
[----:B--2---:R-:W-:-:S04]  /*0920*/  FMUL R2, R14, UR4 ;  /* 0x000000040e027c20 */ /* 0x004fc80008400000 */
[----:B------:R-:W-:-:S04]  /*0930*/  FFMA R23, R23, UR5, R2 ;  /* 0x0000000517177c23 */ /* 0x000fc80008000002 */
[----:B------:R-:W-:-:S04]  /*0940*/  FFMA R2, -R12, UR6, R23 ;  /* 0x000000060c027c23 */ /* 0x000fc80008000117 */
[----:B------:R-:W-:Y:S01]  /*0950*/  FFMA R13, -R13, UR7, R2 ;  /* 0x000000070d0d7c23 */ /* 0x000fe20008000102 */
[----:B------:R-:W-:-:S04]  /*0960*/  IMAD.WIDE R2, R5, 0x4, R16 ;  /* 0x0000000405027825 */ /* 0x000fc800078e0210 */
[----:B------:R0:W-:Y:S03]  /*0970*/  STG.E desc[UR8][R16.64], R13 ;  /* 0x0000000d10007986 */ /* 0x0001e6000c101908 */
.L_x_5:
[----:B------:R-:W-:Y:S05]  /*0980*/  @!P2 BRA `(.L_x_2) ;  /* 0x000000000078a947 */ /* 0x000fea0003800000 */
[----:B------:R-:W-:-:S13]  /*0990*/  ISETP.NE.AND P1, PT, R22, 0x1, PT ;  /* 0x000000011600780c */ /* 0x000fda0003f25270 */
[----:B------:R-:W3:Y:S01]  /*09a0*/  @P1 LDG.E R15, desc[UR8][R8.64] ;  /* 0x00000008080f1981 */ /* 0x000ee2000c1e1900 */
[----:B--2---:R-:W3:Y:S08]  /*09b0*/  @P1 LDC.64 R20, c[0x0][0x3a0] ;  /* 0x0000e800ff141b82 */ /* 0x004ef00000000a00 */
[----:B0-----:R-:W0:Y:S01]  /*09c0*/  @P1 LDC.64 R16, c[0x0][0x3b0] ;  /* 0x0000ec00ff101b82 */ /* 0x001e220000000a00 */
[----:B---3--:R-:W-:-:S04]  /*09d0*/  @P1 FMUL R19, R15, R20 ;  /* 0x000000140f131220 */ /* 0x008fc80000400000 */
[----:B------:R-:W-:-:S04]  /*09e0*/  @P1 FFMA R18, R14, R21, R19 ;  /* 0x000000150e121223 */ /* 0x000fc80000000013 */
[----:B0-----:R-:W-:-:S04]  /*09f0*/  @P1 FFMA R19, -R13, R16, R18 ;  /* 0x000000100d131223 */ /* 0x001fc80000000112 */
[----:B------:R-:W-:Y:S01]  /*0a00*/  @P1 FFMA R12, -R12, R17, R19 ;  /* 0x000000110c0c1223 */ /* 0x000fe20000000113 */
[----:B------:R-:W-:-:S04]  /*0a10*/  @P1 IMAD.WIDE R18, R5, 0x4, R8 ;  /* 0x0000000405121825 */ /* 0x000fc800078e0208 */
[----:B------:R0:W-:Y:S04]  /*0a20*/  @P1 STG.E desc[UR8][R2.64], R12 ;  /* 0x0000000c02001986 */ /* 0x0001e8000c101908 */
[----:B------:R1:W2:Y:S01]  /*0a30*/  @P1 LDG.E R14, desc[UR8][R18.64] ;  /* 0x00000008120e1981 */ /* 0x0002a2000c1e1900 */
[----:B------:R-:W-:Y:S01]  /*0a40*/  LOP3.LUT R22, R0, 0x1, RZ, 0xc0, !PT ;  /* 0x0000000100167812 */ /* 0x000fe200078ec0ff */
[----:B------:R-:W-:-:S03]  /*0a50*/  @P1 IMAD.WIDE R8, R5, 0x4, R18 ;  /* 0x0000000405081825 */ /* 0x000fc600078e0212 */
[----:B------:R-:W-:-:S13]  /*0a60*/  ISETP.NE.U32.AND P2, PT, R22, 0x1, PT ;  /* 0x000000011600780c */ /* 0x000fda0003f45070 */
[----:B-1----:R-:W1:Y:S01]  /*0a70*/  @!P2 LDC.64 R18, c[0x0][0x3a0] ;  /* 0x0000e800ff12ab82 */ /* 0x002e620000000a00 */
[----:B--2---:R-:W-:-:S04]  /*0a80*/  @P1 FMUL R20, R14, R20 ;  /* 0x000000140e141220 */ /* 0x004fc80000400000 */
[----:B------:R-:W-:Y:S01]  /*0a90*/  @P1 FFMA R15, R15, R21, R20 ;  /* 0x000000150f0f1223 */ /* 0x000fe20000000014 */
[----:B------:R-:W-:-:S04]  /*0aa0*/  @P1 IMAD.WIDE R20, R5, 0x4, R2 ;  /* 0x0000000405141825 */ /* 0x000fc800078e0202 */
[----:B------:R-:W-:-:S04]  /*0ab0*/  @P1 FFMA R16, -R12, R16, R15 ;  /* 0x000000100c101223 */ /* 0x000fc8000000010f */
[----:B------:R-:W-:Y:S02]  /*0ac0*/  @P1 FFMA R13, -R13, R17, R16 ;  /* 0x000000110d0d1223 */ /* 0x000fe40000000110 */
[----:B------:R-:W2:Y:S03]  /*0ad0*/  @!P2 LDC.64 R16, c[0x0][0x3b0] ;  /* 0x0000ec00ff10ab82 */ /* 0x000ea60000000a00 */
[----:B------:R-:W-:Y:S04]  /*0ae0*/  @P1 STG.E desc[UR8][R20.64], R13 ;  /* 0x0000000d14001986 */ /* 0x000fe8000c101908 */
[----:B------:R-:W1:Y:S01]  /*0af0*/  @!P2 LDG.E R9, desc[UR8][R8.64] ;  /* 0x000000080809a981 */ /* 0x000e62000c1e1900 */
[----:B0-----:R-:W-:-:S04]  /*0b00*/  @P1 IMAD.WIDE R2, R5, 0x4, R20 ;  /* 0x0000000405021825 */ /* 0x001fc800078e0214 */
[----:B-1----:R-:W-:-:S04]  /*0b10*/  @!P2 FMUL R15, R9, R18 ;  /* 0x00000012090fa220 */ /* 0x002fc80000400000 */
[----:B------:R-:W-:-:S04]  /*0b20*/  @!P2 FFMA R14, R14, R19, R15 ;  /* 0x000000130e0ea223 */ /* 0x000fc8000000000f */
[----:B--2---:R-:W-:-:S04]  /*0b30*/  @!P2 FFMA R15, -R13, R16, R14 ;  /* 0x000000100d0fa223 */ /* 0x004fc8000000010e */
[----:B------:R-:W-:-:S05]  /*0b40*/  @!P2 FFMA R15, -R12, R17, R15 ;  /* 0x000000110c0fa223 */ /* 0x000fca000000010f */
[----:B------:R0:W-:Y:S02]  /*0b50*/  @!P2 STG.E desc[UR8][R2.64], R15 ;  /* 0x0000000f0200a986 */ /* 0x0001e4000c101908 */
[----:B0-----:R-:W-:-:S07]  /*0b60*/  @!P2 IMAD.WIDE R2, R5, 0x4, R2 ;  /* 0x000000040502a825 */ /* 0x001fce00078e0202 */
.L_x_2:
[----:B0-2---:R-:W-:Y:S01]  /*0b70*/  IADD3 R13, PT, PT, -R5, RZ, RZ ;  /* 0x000000ff050d7210 */ /* 0x005fe20007ffe1ff */
[----:B------:R-:W-:-:S04]  /*0b80*/  IMAD R9, R6, R5, RZ ;  /* 0x0000000506097224 */ /* 0x000fc800078e02ff */
[----:B------:R-:W-:-:S04]  /*0b90*/  IMAD.WIDE R10, R9, 0x4, R10 ;  /* 0x00000004090a7825 */ /* 0x000fc800078e020a */
[----:B------:R-:W-:Y:S01]  /*0ba0*/  IMAD.WIDE R2, R13, 0x4, R2 ;  /* 0x000000040d027825 */ /* 0x000fe200078e0202 */
[----:B------:R-:W-:Y:S06]  /*0bb0*/  BRA `(.L_x_6) ;  /* 0x00000008007c7947 */ /* 0x000fec0003800000 */
.L_x_1:
[----:B------:R-:W-:Y:S01]  /*0bc0*/  ISETP.GE.AND P0, PT, R0, 0x1, PT ;  /* 0x000000010000780c */ /* 0x000fe20003f06270 */
[----:B------:R-:W-:-:S04]  /*0bd0*/  IMAD R13, R6, R5, RZ ;  /* 0x00000005060d7224 */ /* 0x000fc800078e02ff */
[----:B------:R-:W-:-:S04]  /*0be0*/  IMAD.WIDE R8, R13, 0x4, R8 ;  /* 0x000000040d087825 */ /* 0x000fc800078e0208 */
[----:B------:R-:W-:-:S04]  /*0bf0*/  IMAD.WIDE R10, R13, 0x4, R10 ;  /* 0x000000040d0a7825 */ /* 0x000fc800078e020a */
[----:B------:R-:W-:Y:S05]  /*0c00*/  @!P0 BRA `(.L_x_7) ;  /* 0x0000000800648947 */ /* 0x000fea0003800000 */
[C---:B------:R-:W-:Y:S01]  /*0c10*/  ISETP.GE.U32.AND P1, PT, R0.reuse, 0x8, PT ;  /* 0x000000080000780c */ /* 0x040fe20003f26070 */
[----:B------:R-:W-:Y:S01]  /*0c20*/  HFMA2 R19, -RZ, RZ, 0, 0 ;  /* 0x00000000ff137431 */ /* 0x000fe200000001ff */
[----:B------:R-:W-:Y:S02]  /*0c30*/  LOP3.LUT R20, R0, 0x7, RZ, 0xc0, !PT ;  /* 0x0000000700147812 */ /* 0x000fe400078ec0ff */
[----:B------:R-:W-:Y:S02]  /*0c40*/  CS2R R14, SRZ ;  /* 0x00000000000e7805 */ /* 0x000fe4000001ff00 */
[----:B------:R-:W-:-:S07]  /*0c50*/  MOV R6, RZ ;  /* 0x000000ff00067202 */ /* 0x000fce0000000f00 */
[----:B------:R-:W-:Y:S05]  /*0c60*/  @!P1 BRA `(.L_x_8) ;  /* 0x0000000400249947 */ /* 0x000fea0003800000 */
[----:B------:R-:W-:Y:S01]  /*0c70*/  LOP3.LUT R18, R0, 0x7ffffff8, RZ, 0xc0, !PT ;  /* 0x7ffffff800127812 */ /* 0x000fe200078ec0ff */
[----:B------:R-:W0:Y:S01]  /*0c80*/  LDCU.64 UR6, c[0x0][0x3b0] ;  /* 0x00007600ff0677ac */ /* 0x000e220008000a00 */
[----:B------:R-:W-:Y:S02]  /*0c90*/  IADD3 R21, PT, PT, -R5, RZ, RZ ;  /* 0x000000ff05157210 */ /* 0x000fe40007ffe1ff */
[----:B------:R-:W-:Y:S01]  /*0ca0*/  MOV R6, RZ ;  /* 0x000000ff00067202 */ /* 0x000fe20000000f00 */
[----:B------:R-:W1:Y:S01]  /*0cb0*/  LDCU.64 UR4, c[0x0][0x3a8] ;  /* 0x00007500ff0477ac */ /* 0x000e620008000a00 */
[----:B------:R-:W-:-:S07]  /*0cc0*/  IADD3 R18, PT, PT, -R18, RZ, RZ ;  /* 0x000000ff12127210 */ /* 0x000fce0007ffe1ff */
.L_x_9:
[----:B--2---:R2:W3:Y:S01]  /*0cd0*/  LDG.E R17, desc[UR8][R8.64] ;  /* 0x0000000808117981 */ /* 0x0044e2000c1e1900 */
[----:B-1----:R-:W-:Y:S01]  /*0ce0*/  FMUL R14, R14, UR5 ;  /* 0x000000050e0e7c20 */ /* 0x002fe20008400000 */
[----:B------:R-:W-:-:S04]  /*0cf0*/  IMAD.WIDE R12, R21, 0x4, R8 ;  /* 0x00000004150c7825 */ /* 0x000fc800078e0208 */
[----:B-----5:R-:W-:-:S04]  /*0d00*/  FFMA R14, R15, UR4, R14 ;  /* 0x000000040f0e7c23 */ /* 0x020fc8000800000e */
[----:B0-----:R-:W-:Y:S01]  /*0d10*/  FFMA R23, -R19, UR6, R14 ;  /* 0x0000000613177c23 */ /* 0x001fe2000800010e */
[----:B------:R-:W-:-:S03]  /*0d20*/  FMUL R14, R15, UR5 ;  /* 0x000000050f0e7c20 */ /* 0x000fc60008400000 */
[----:B------:R-:W-:Y:S01]  /*0d30*/  FFMA R23, -R6, UR7, R23 ;  /* 0x0000000706177c23 */ /* 0x000fe20008000117 */
[----:B--2---:R-:W-:-:S04]  /*0d40*/  IMAD.WIDE R8, R21, 0x4, R10 ;  /* 0x0000000415087825 */ /* 0x004fc800078e020a */
[----:B------:R0:W-:Y:S04]  /*0d50*/  STG.E desc[UR8][R10.64], R23 ;  /* 0x000000170a007986 */ /* 0x0001e8000c101908 */
[----:B------:R-:W0:Y:S01]  /*0d60*/  LDG.E R6, desc[UR8][R12.64] ;  /* 0x000000080c067981 */ /* 0x000e22000c1e1900 */
[----:B---3--:R-:W-:-:S04]  /*0d70*/  FFMA R14, R17, UR4, R14 ;  /* 0x00000004110e7c23 */ /* 0x008fc8000800000e */
[----:B------:R-:W-:-:S04]  /*0d80*/  FFMA R14, -R23, UR6, R14 ;  /* 0x00000006170e7c23 */ /* 0x000fc8000800010e */
[----:B------:R-:W-:Y:S01]  /*0d90*/  FFMA R19, -R19, UR7, R14 ;  /* 0x0000000713137c23 */ /* 0x000fe2000800010e */
[----:B------:R-:W-:-:S04]  /*0da0*/  IMAD.WIDE R14, R21, 0x4, R12 ;  /* 0x00000004150e7825 */ /* 0x000fc800078e020c */
[----:B------:R1:W-:Y:S04]  /*0db0*/  STG.E desc[UR8][R8.64], R19 ;  /* 0x0000001308007986 */ /* 0x0003e8000c101908 */
[----:B------:R2:W3:Y:S01]  /*0dc0*/  LDG.E R16, desc[UR8][R14.64] ;  /* 0x000000080e107981 */ /* 0x0004e2000c1e1900 */
[----:B------:R-:W-:-:S04]  /*0dd0*/  FMUL R17, R17, UR5 ;  /* 0x0000000511117c20 */ /* 0x000fc80008400000 */
[C---:B0-----:R-:W-:Y:S01]  /*0de0*/  FFMA R10, R6.reuse, UR4, R17 ;  /* 0x00000004060a7c23 */ /* 0x041fe20008000011 */
[----:B------:R-:W-:-:S03]  /*0df0*/  FMUL R25, R6, UR5 ;  /* 0x0000000506197c20 */ /* 0x000fc60008400000 */
[----:B------:R-:W-:Y:S01]  /*0e00*/  FFMA R12, -R19, UR6, R10 ;  /* 0x00000006130c7c23 */ /* 0x000fe2000800010a */
[----:B------:R-:W-:-:S04]  /*0e10*/  IMAD.WIDE R10, R21, 0x4, R8 ;  /* 0x00000004150a7825 */ /* 0x000fc800078e0208 */
[----:B------:R-:W-:Y:S01]  /*0e20*/  FFMA R23, -R23, UR7, R12 ;  /* 0x0000000717177c23 */ /* 0x000fe2000800010c */
[----:B------:R-:W-:-:S04]  /*0e30*/  IMAD.WIDE R12, R21, 0x4, R14 ;  /* 0x00000004150c7825 */ /* 0x000fc800078e020e */
[----:B------:R0:W-:Y:S01]  /*0e40*/  STG.E desc[UR8][R10.64], R23 ;  /* 0x000000170a007986 */ /* 0x0001e2000c101908 */
[----:B-1----:R-:W-:-:S03]  /*0e50*/  IMAD.WIDE R8, R21, 0x4, R10 ;  /* 0x0000000415087825 */ /* 0x002fc600078e020a */
[----:B------:R-:W4:Y:S01]  /*0e60*/  LDG.E R17, desc[UR8][R12.64] ;  /* 0x000000080c117981 */ /* 0x000f22000c1e1900 */
[----:B--2---:R-:W-:-:S04]  /*0e70*/  IMAD.WIDE R14, R21, 0x4, R12 ;  /* 0x00000004150e7825 */ /* 0x004fc800078e020c */
[----:B---3--:R-:W-:-:S04]  /*0e80*/  FFMA R6, R16, UR4, R25 ;  /* 0x0000000410067c23 */ /* 0x008fc80008000019 */
[----:B------:R-:W-:-:S04]  /*0e90*/  FFMA R6, -R23, UR6, R6 ;  /* 0x0000000617067c23 */ /* 0x000fc80008000106 */
[----:B------:R-:W-:-:S05]  /*0ea0*/  FFMA R25, -R19, UR7, R6 ;  /* 0x0000000713197c23 */ /* 0x000fca0008000106 */
[----:B------:R1:W-:Y:S04]  /*0eb0*/  STG.E desc[UR8][R8.64], R25 ;  /* 0x0000001908007986 */ /* 0x0003e8000c101908 */
[----:B------:R-:W1:Y:S01]  /*0ec0*/  LDG.E R6, desc[UR8][R14.64] ;  /* 0x000000080e067981 */ /* 0x000e62000c1e1900 */
[----:B------:R-:W-:Y:S01]  /*0ed0*/  FMUL R16, R16, UR5 ;  /* 0x0000000510107c20 */ /* 0x000fe20008400000 */
[----:B0-----:R-:W-:-:S04]  /*0ee0*/  IMAD.WIDE R10, R21, 0x4, R8 ;  /* 0x00000004150a7825 */ /* 0x001fc800078e0208 */
[C---:B----4-:R-:W-:Y:S01]  /*0ef0*/  FFMA R16, R17.reuse, UR4, R16 ;  /* 0x0000000411107c23 */ /* 0x050fe20008000010 */
[----:B------:R-:W-:Y:S01]  /*0f00*/  FMUL R17, R17, UR5 ;  /* 0x0000000511117c20 */ /* 0x000fe20008400000 */
[----:B------:R-:W-:-:S04]  /*0f10*/  IMAD.WIDE R12, R21, 0x4, R14 ;  /* 0x00000004150c7825 */ /* 0x000fc800078e020e */
[----:B------:R-:W-:-:S04]  /*0f20*/  FFMA R16, -R25, UR6, R16 ;  /* 0x0000000619107c23 */ /* 0x000fc80008000110 */
[----:B------:R-:W-:Y:S01]  /*0f30*/  FFMA R27, -R23, UR7, R16 ;  /* 0x00000007171b7c23 */ /* 0x000fe20008000110 */
[----:B------:R-:W-:-:S04]  /*0f40*/  IMAD.WIDE R22, R21, 0x4, R10 ;  /* 0x0000000415167825 */ /* 0x000fc800078e020a */
[----:B------:R0:W-:Y:S04]  /*0f50*/  STG.E desc[UR8][R10.64], R27 ;  /* 0x0000001b0a007986 */ /* 0x0001e8000c101908 */
[----:B------:R-:W2:Y:S01]  /*0f60*/  LDG.E R19, desc[UR8][R12.64] ;  /* 0x000000080c137981 */ /* 0x000ea2000c1e1900 */
[----:B-1----:R-:W-:-:S04]  /*0f70*/  FFMA R8, R6, UR4, R17 ;  /* 0x0000000406087c23 */ /* 0x002fc80008000011 */
[----:B------:R-:W-:-:S04]  /*0f80*/  FFMA R8, -R27, UR6, R8 ;  /* 0x000000061b087c23 */ /* 0x000fc80008000108 */
[----:B------:R-:W-:Y:S01]  /*0f90*/  FFMA R25, -R25, UR7, R8 ;  /* 0x0000000719197c23 */ /* 0x000fe20008000108 */
[----:B------:R-:W-:-:S04]  /*0fa0*/  IMAD.WIDE R8, R21, 0x4, R12 ;  /* 0x0000000415087825 */ /* 0x000fc800078e020c */
[----:B------:R-:W-:Y:S04]  /*0fb0*/  STG.E desc[UR8][R22.64], R25 ;  /* 0x0000001916007986 */ /* 0x000fe8000c101908 */
[----:B------:R-:W3:Y:S01]  /*0fc0*/  LDG.E R14, desc[UR8][R8.64] ;  /* 0x00000008080e7981 */ /* 0x000ee2000c1e1900 */
[----:B------:R-:W-:Y:S01]  /*0fd0*/  FMUL R6, R6, UR5 ;  /* 0x0000000506067c20 */ /* 0x000fe20008400000 */
[----:B0-----:R-:W-:-:S04]  /*0fe0*/  IMAD.WIDE R10, R21, 0x4, R22 ;  /* 0x00000004150a7825 */ /* 0x001fc800078e0216 */
[C---:B--2---:R-:W-:Y:S01]  /*0ff0*/  FFMA R6, R19.reuse, UR4, R6 ;  /* 0x0000000413067c23 */ /* 0x044fe20008000006 */
[----:B------:R-:W-:Y:S01]  /*1000*/  FMUL R19, R19, UR5 ;  /* 0x0000000513137c20 */ /* 0x000fe20008400000 */
[----:B------:R-:W-:-:S04]  /*1010*/  IMAD.WIDE R16, R21, 0x4, R8 ;  /* 0x0000000415107825 */ /* 0x000fc800078e0208 */
[----:B------:R-:W-:-:S04]  /*1020*/  FFMA R6, -R25, UR6, R6 ;  /* 0x0000000619067c23 */ /* 0x000fc80008000106 */
[----:B------:R-:W-:Y:S01]  /*1030*/  FFMA R6, -R27, UR7, R6 ;  /* 0x000000071b067c23 */ /* 0x000fe20008000106 */
[----:B------:R-:W-:Y:S01]  /*1040*/  IMAD.WIDE R12, R21, 0x4, R10 ;  /* 0x00000004150c7825 */ /* 0x000fe200078e020a */
[----:B------:R-:W-:-:S03]  /*1050*/  IADD3 R18, PT, PT, R18, 0x8, RZ ;  /* 0x0000000812127810 */ /* 0x000fc60007ffe0ff */
[----:B------:R0:W-:Y:S04]  /*1060*/  STG.E desc[UR8][R10.64], R6 ;  /* 0x000000060a007986 */ /* 0x0001e8000c101908 */
[----:B------:R2:W5:Y:S01]  /*1070*/  LDG.E R15, desc[UR8][R16.64] ;  /* 0x00000008100f7981 */ /* 0x000562000c1e1900 */
[----:B------:R-:W-:Y:S01]  /*1080*/  ISETP.NE.AND P1, PT, R18, RZ, PT ;  /* 0x000000ff1200720c */ /* 0x000fe20003f25270 */
[----:B0-----:R-:W-:-:S04]  /*1090*/  IMAD.WIDE R10, R21, 0x4, R12 ;  /* 0x00000004150a7825 */ /* 0x001fc800078e020c */
[----:B---3--:R-:W-:-:S04]  /*10a0*/  FFMA R19, R14, UR4, R19 ;  /* 0x000000040e137c23 */ /* 0x008fc80008000013 */
[----:B------:R-:W-:-:S04]  /*10b0*/  FFMA R8, -R6, UR6, R19 ;  /* 0x0000000606087c23 */ /* 0x000fc80008000113 */
[----:B------:R-:W-:Y:S01]  /*10c0*/  FFMA R19, -R25, UR7, R8 ;  /* 0x0000000719137c23 */ /* 0x000fe20008000108 */
[----:B------:R-:W-:-:S04]  /*10d0*/  IMAD.WIDE R8, R21, 0x4, R16 ;  /* 0x0000000415087825 */ /* 0x000fc800078e0210 */
[----:B------:R2:W-:Y:S01]  /*10e0*/  STG.E desc[UR8][R12.64], R19 ;  /* 0x000000130c007986 */ /* 0x0005e2000c101908 */
[----:B------:R-:W-:Y:S05]  /*10f0*/  @P1 BRA `(.L_x_9) ;  /* 0xfffffff800f41947 */ /* 0x000fea000383ffff */
.L_x_8:
[----:B------:R-:W-:-:S13]  /*1100*/  ISETP.NE.AND P1, PT, R20, RZ, PT ;  /* 0x000000ff1400720c */ /* 0x000fda0003f25270 */
[----:B------:R-:W-:Y:S05]  /*1110*/  @!P1 BRA `(.L_x_7) ;  /* 0x0000000400209947 */ /* 0x000fea0003800000 */
[----:B------:R-:W-:Y:S02]  /*1120*/  ISETP.GE.U32.AND P1, PT, R20, 0x4, PT ;  /* 0x000000041400780c */ /* 0x000fe40003f26070 */
[----:B--2---:R-:W-:-:S04]  /*1130*/  LOP3.LUT R12, R0, 0x3, RZ, 0xc0, !PT ;  /* 0x00000003000c7812 */ /* 0x004fc800078ec0ff */
[----:B------:R-:W-:-:S07]  /*1140*/  ISETP.NE.AND P2, PT, R12, RZ, PT ;  /* 0x000000ff0c00720c */ /* 0x000fce0003f45270 */
[----:B------:R-:W-:Y:S06]  /*1150*/  @!P1 BRA `(.L_x_10) ;  /* 0x00000000008c9947 */ /* 0x000fec0003800000 */
[----:B------:R0:W2:Y:S01]  /*1160*/  LDG.E R20, desc[UR8][R8.64] ;  /* 0x0000000808147981 */ /* 0x0000a2000c1e1900 */
[----:B------:R-:W1:Y:S01]  /*1170*/  LDCU.64 UR4, c[0x0][0x3a8] ;  /* 0x00007500ff0477ac */ /* 0x000e620008000a00 */
[----:B------:R-:W-:Y:S01]  /*1180*/  IADD3 R13, PT, PT, -R5, RZ, RZ ;  /* 0x000000ff050d7210 */ /* 0x000fe20007ffe1ff */
[----:B------:R-:W3:Y:S04]  /*1190*/  LDCU.64 UR6, c[0x0][0x3b0] ;  /* 0x00007600ff0677ac */ /* 0x000ee80008000a00 */
[----:B------:R-:W-:-:S04]  /*11a0*/  IMAD.WIDE R16, R13, 0x4, R8 ;  /* 0x000000040d107825 */ /* 0x000fc800078e0208 */
[----:B-1----:R-:W-:-:S04]  /*11b0*/  FMUL R14, R14, UR5 ;  /* 0x000000050e0e7c20 */ /* 0x002fc80008400000 */
[C---:B-----5:R-:W-:Y:S01]  /*11c0*/  FFMA R14, R15.reuse, UR4, R14 ;  /* 0x000000040f0e7c23 */ /* 0x060fe2000800000e */
[----:B------:R-:W-:-:S03]  /*11d0*/  FMUL R15, R15, UR5 ;  /* 0x000000050f0f7c20 */ /* 0x000fc60008400000 */
[----:B---3--:R-:W-:-:S04]  /*11e0*/  FFMA R23, -R19, UR6, R14 ;  /* 0x0000000613177c23 */ /* 0x008fc8000800010e */
[----:B------:R-:W-:Y:S01]  /*11f0*/  FFMA R23, -R6, UR7, R23 ;  /* 0x0000000706177c23 */ /* 0x000fe20008000117 */
[----:B0-----:R-:W-:-:S04]  /*1200*/  IMAD.WIDE R8, R13, 0x4, R10 ;  /* 0x000000040d087825 */ /* 0x001fc800078e020a */
[----:B------:R0:W-:Y:S04]  /*1210*/  STG.E desc[UR8][R10.64], R23 ;  /* 0x000000170a007986 */ /* 0x0001e8000c101908 */
[----:B------:R1:W3:Y:S01]  /*1220*/  LDG.E R22, desc[UR8][R16.64] ;  /* 0x0000000810167981 */ /* 0x0002e2000c1e1900 */
[----:B--2---:R-:W-:-:S04]  /*1230*/  FFMA R6, R20, UR4, R15 ;  /* 0x0000000414067c23 */ /* 0x004fc8000800000f */
[----:B------:R-:W-:-:S04]  /*1240*/  FFMA R6, -R23, UR6, R6 ;  /* 0x0000000617067c23 */ /* 0x000fc80008000106 */
[----:B------:R-:W-:Y:S01]  /*1250*/  FFMA R25, -R19, UR7, R6 ;  /* 0x0000000713197c23 */ /* 0x000fe20008000106 */
[----:B------:R-:W-:-:S04]  /*1260*/  IMAD.WIDE R18, R13, 0x4, R16 ;  /* 0x000000040d127825 */ /* 0x000fc800078e0210 */
[----:B------:R2:W-:Y:S04]  /*1270*/  STG.E desc[UR8][R8.64], R25 ;  /* 0x0000001908007986 */ /* 0x0005e8000c101908 */
[----:B------:R-:W4:Y:S01]  /*1280*/  LDG.E R14, desc[UR8][R18.64] ;  /* 0x00000008120e7981 */ /* 0x000f22000c1e1900 */
[----:B------:R-:W-:Y:S01]  /*1290*/  FMUL R15, R20, UR5 ;  /* 0x00000005140f7c20 */ /* 0x000fe20008400000 */
[----:B------:R-:W-:-:S04]  /*12a0*/  IMAD.WIDE R20, R13, 0x4, R8 ;  /* 0x000000040d147825 */ /* 0x000fc800078e0208 */
[----:B-1----:R-:W-:-:S04]  /*12b0*/  IMAD.WIDE R16, R13, 0x4, R18 ;  /* 0x000000040d107825 */ /* 0x002fc800078e0212 */
[C---:B---3--:R-:W-:Y:S01]  /*12c0*/  FFMA R6, R22.reuse, UR4, R15 ;  /* 0x0000000416067c23 */ /* 0x048fe2000800000f */
[----:B0-----:R-:W-:-:S03]  /*12d0*/  FMUL R11, R22, UR5 ;  /* 0x00000005160b7c20 */ /* 0x001fc60008400000 */
[----:B------:R-:W-:-:S04]  /*12e0*/  FFMA R6, -R25, UR6, R6 ;  /* 0x0000000619067c23 */ /* 0x000fc80008000106 */
[----:B------:R-:W-:Y:S01]  /*12f0*/  FFMA R6, -R23, UR7, R6 ;  /* 0x0000000717067c23 */ /* 0x000fe20008000106 */
[----:B------:R-:W-:-:S04]  /*1300*/  IMAD.WIDE R22, R13, 0x4, R20 ;  /* 0x000000040d167825 */ /* 0x000fc800078e0214 */
[----:B------:R0:W-:Y:S04]  /*1310*/  STG.E desc[UR8][R20.64], R6 ;  /* 0x0000000614007986 */ /* 0x0001e8000c101908 */
[----:B------:R0:W5:Y:S01]  /*1320*/  LDG.E R15, desc[UR8][R16.64] ;  /* 0x00000008100f7981 */ /* 0x000162000c1e1900 */
[----:B----4-:R-:W-:-:S04]  /*1330*/  FFMA R11, R14, UR4, R11 ;  /* 0x000000040e0b7c23 */ /* 0x010fc8000800000b */
[----:B--2---:R-:W-:Y:S01]  /*1340*/  FFMA R8, -R6, UR6, R11 ;  /* 0x0000000606087c23 */ /* 0x004fe2000800010b */
[----:B------:R-:W-:-:S04]  /*1350*/  IMAD.WIDE R10, R13, 0x4, R22 ;  /* 0x000000040d0a7825 */ /* 0x000fc800078e0216 */
[----:B------:R-:W-:Y:S01]  /*1360*/  FFMA R19, -R25, UR7, R8 ;  /* 0x0000000719137c23 */ /* 0x000fe20008000108 */
[----:B------:R-:W-:-:S04]  /*1370*/  IMAD.WIDE R8, R13, 0x4, R16 ;  /* 0x000000040d087825 */ /* 0x000fc800078e0210 */
[----:B------:R0:W-:Y:S03]  /*1380*/  STG.E desc[UR8][R22.64], R19 ;  /* 0x0000001316007986 */ /* 0x0001e6000c101908 */
.L_x_10:
[----:B------:R-:W-:Y:S05]  /*1390*/  @!P2 BRA `(.L_x_7) ;  /* 0x000000000080a947 */ /* 0x000fea0003800000 */
[----:B------:R-:W-:-:S13]  /*13a0*/  ISETP.NE.AND P1, PT, R12, 0x1, PT ;  /* 0x000000010c00780c */ /* 0x000fda0003f25270 */
[----:B0-----:R-:W0:Y:S01]  /*13b0*/  @P1 LDC.64 R16, c[0x0][0x3a8] ;  /* 0x0000ea00ff101b82 */ /* 0x001e220000000a00 */
[----:B------:R-:W-:Y:S01]  /*13c0*/  @P1 IADD3 R27, PT, PT, -R5, RZ, RZ ;  /* 0x000000ff051b1210 */ /* 0x000fe20007ffe1ff */
[----:B------:R1:W2:Y:S06]  /*13d0*/  @P1 LDG.E R29, desc[UR8][R8.64] ;  /* 0x00000008081d1981 */ /* 0x0002ac000c1e1900 */
[----:B------:R-:W3:Y:S01]  /*13e0*/  @P1 LDC.64 R12, c[0x0][0x3b0] ;  /* 0x0000ec00ff0c1b82 */ /* 0x000ee20000000a00 */
[----:B------:R-:W-:-:S04]  /*13f0*/  @P1 IMAD.WIDE R24, R27, 0x4, R8 ;  /* 0x000000041b181825 */ /* 0x000fc800078e0208 */
[----:B0-----:R-:W-:-:S04]  /*1400*/  @P1 FMUL R18, R14, R17 ;  /* 0x000000110e121220 */ /* 0x001fc80000400000 */
[----:B-----5:R-:W-:-:S04]  /*1410*/  @P1 FFMA R18, R15, R16, R18 ;  /* 0x000000100f121223 */ /* 0x020fc80000000012 */
[----:B---3--:R-:W-:-:S04]  /*1420*/  @P1 FFMA R21, -R19, R12, R18 ;  /* 0x0000000c13151223 */ /* 0x008fc80000000112 */
[----:B------:R-:W-:-:S05]  /*1430*/  @P1 FFMA R6, -R6, R13, R21 ;  /* 0x0000000d06061223 */ /* 0x000fca0000000115 */
[----:B------:R0:W-:Y:S04]  /*1440*/  @P1 STG.E desc[UR8][R10.64], R6 ;  /* 0x000000060a001986 */ /* 0x0001e8000c101908 */
[----:B------:R-:W3:Y:S01]  /*1450*/  @P1 LDG.E R24, desc[UR8][R24.64] ;  /* 0x0000000818181981 */ /* 0x000ee2000c1e1900 */
[----:B------:R-:W-:-:S04]  /*1460*/  LOP3.LUT R18, R0, 0x1, RZ, 0xc0, !PT ;  /* 0x0000000100127812 */ /* 0x000fc800078ec0ff */
[----:B------:R-:W-:-:S13]  /*1470*/  ISETP.NE.U32.AND P2, PT, R18, 0x1, PT ;  /* 0x000000011200780c */ /* 0x000fda0003f45070 */
[----:B------:R-:W4:Y:S08]  /*1480*/  @!P2 LDC.64 R20, c[0x0][0x3a8] ;  /* 0x0000ea00ff14ab82 */ /* 0x000f300000000a00 */
[----:B------:R-:W3:Y:S01]  /*1490*/  @!P2 LDC.64 R22, c[0x0][0x3b0] ;  /* 0x0000ec00ff16ab82 */ /* 0x000ee20000000a00 */
[----:B------:R-:W-:Y:S01]  /*14a0*/  @P1 FMUL R18, R15, R17 ;  /* 0x000000110f121220 */ /* 0x000fe20000400000 */
[----:B-1----:R-:W-:-:S04]  /*14b0*/  @P1 IMAD.WIDE R8, R27, 0x4, R10 ;  /* 0x000000041b081825 */ /* 0x002fc800078e020a */
[----:B0-----:R-:W-:Y:S01]  /*14c0*/  @P1 IMAD.WIDE R10, R27, 0x4, R8 ;  /* 0x000000041b0a1825 */ /* 0x001fe200078e0208 */
[----:B--2---:R-:W-:-:S03]  /*14d0*/  @P1 MOV R14, R29 ;  /* 0x0000001d000e1202 */ /* 0x004fc60000000f00 */
[----:B------:R-:W-:-:S04]  /*14e0*/  @P1 FFMA R17, R29, R16, R18 ;  /* 0x000000101d111223 */ /* 0x000fc80000000012 */
[----:B------:R-:W-:Y:S01]  /*14f0*/  @P1 FFMA R12, -R6, R12, R17 ;  /* 0x0000000c060c1223 */ /* 0x000fe20000000111 */
[----:B----4-:R-:W-:-:S03]  /*1500*/  @!P2 FMUL R14, R14, R21 ;  /* 0x000000150e0ea220 */ /* 0x010fc60000400000 */
[----:B------:R-:W-:Y:S01]  /*1510*/  @P1 FFMA R19, -R19, R13, R12 ;  /* 0x0000000d13131223 */ /* 0x000fe2000000010c */
[----:B------:R-:W-:-:S04]  /*1520*/  @!P2 IADD3 R13, PT, PT, -R5, RZ, RZ ;  /* 0x000000ff050da210 */ /* 0x000fc80007ffe1ff */
[----:B------:R-:W-:Y:S01]  /*1530*/  @P1 STG.E desc[UR8][R8.64], R19 ;  /* 0x0000001308001986 */ /* 0x000fe2000c101908 */
[----:B---3--:R-:W-:-:S05]  /*1540*/  @P1 MOV R15, R24 ;  /* 0x00000018000f1202 */ /* 0x008fca0000000f00 */
[----:B------:R-:W-:-:S04]  /*1550*/  @!P2 FFMA R15, R15, R20, R14 ;  /* 0x000000140f0fa223 */ /* 0x000fc8000000000e */
[----:B------:R-:W-:-:S04]  /*1560*/  @!P2 FFMA R15, -R19, R22, R15 ;  /* 0x00000016130fa223 */ /* 0x000fc8000000010f */
[----:B------:R-:W-:-:S05]  /*1570*/  @!P2 FFMA R15, -R6, R23, R15 ;  /* 0x00000017060fa223 */ /* 0x000fca000000010f */
[----:B------:R0:W-:Y:S02]  /*1580*/  @!P2 STG.E desc[UR8][R10.64], R15 ;  /* 0x0000000f0a00a986 */ /* 0x0001e4000c101908 */
[----:B0-----:R-:W-:-:S07]  /*1590*/  @!P2 IMAD.WIDE R10, R13, 0x4, R10 ;  /* 0x000000040d0aa825 */ /* 0x001fce00078e020a */
.L_x_7:
[----:B------:R-:W-:-:S07]  /*15a0*/  IMAD.WIDE R10, R5, 0x4, R10 ;  /* 0x00000004050a7825 */ /* 0x000fce00078e020a */
.L_x_6:
[----:B------:R-:W-:Y:S05]  /*15b0*/  BSYNC.RECONVERGENT B0 ;  /* 0x0000000000007941 */ /* 0x000fea0003800200 */
.L_x_0:
[----:B------:R-:W-:Y:S01]  /*15c0*/  BAR.SYNC.DEFER_BLOCKING 0x0 ;  /* 0x0000000000007b1d */ /* 0x000fe20000010000 */
[----:B------:R-:W-:-:S13]  /*15d0*/  ISETP.GE.U32.AND P1, PT, R7, R4, PT ;  /* 0x000000040700720c */ /* 0x000fda0003f26070 */
[----:B------:R-:W-:Y:S05]  /*15e0*/  @!P1 BRA `(.L_x_11) ;  /* 0x0000000c00689947 */ /* 0x000fea0003800000 */
[C---:B------:R-:W-:Y:S02]  /*15f0*/  ISETP.GE.AND P0, PT, R0.reuse, 0x2, PT ;  /* 0x000000020000780c */ /* 0x040fe40003f06270 */
[----:B------:R-:W-:-:S11]  /*1600*/  LEA.HI R0, R0, R0, RZ, 0x1 ;  /* 0x0000000000007211 */ /* 0x000fd600078f08ff */
[----:B------:R-:W-:Y:S05]  /*1610*/  @!P0 EXIT ;  /* 0x000000000000894d */ /* 0x000fea0003800000 */
[----:B------:R-:W-:-:S04]  /*1620*/  SHF.R.S32.HI R0, RZ, 0x1, R0 ;  /* 0x00000001ff007819 */ /* 0x000fc80000011400 */
[C---:B------:R-:W-:Y:S02]  /*1630*/  IADD3 R4, PT, PT, R0.reuse, -0x1, RZ ;  /* 0xffffffff00047810 */ /* 0x040fe40007ffe0ff */
[----:B0-----:R-:W-:Y:S02]  /*1640*/  LOP3.LUT R22, R0, 0xf, RZ, 0xc0, !PT ;  /* 0x0000000f00167812 */ /* 0x001fe400078ec0ff */
[----:B------:R-:W-:-:S13]  /*1650*/  ISETP.GE.U32.AND P0, PT, R4, 0xf, PT ;  /* 0x0000000f0400780c */ /* 0x000fda0003f06070 */
[----:B------:R-:W-:Y:S05]  /*1660*/  @!P0 BRA `(.L_x_12) ;  /* 0x0000000400bc8947 */ /* 0x000fea0003800000 */
[----:B------:R-:W-:Y:S02]  /*1670*/  LOP3.LUT R4, R0, 0x3ffffff0, RZ, 0xc0, !PT ;  /* 0x3ffffff000047812 */ /* 0x000fe400078ec0ff */
[----:B------:R-:W-:Y:S01]  /*1680*/  CS2R R6, SRZ ;  /* 0x0000000000067805 */ /* 0x000fe2000001ff00 */
[----:B------:R-:W0:Y:S01]  /*1690*/  LDCU UR4, c[0x0][0x398] ;  /* 0x00007300ff0477ac */ /* 0x000e220008000800 */
[----:B------:R-:W-:-:S07]  /*16a0*/  IADD3 R4, PT, PT, -R4, RZ, RZ ;  /* 0x000000ff04047210 */ /* 0x000fce0007ffe1ff */
.L_x_13:
[-C--:B-1----:R-:W-:Y:S02]  /*16b0*/  IADD3 R8, P0, PT, R2, R6.reuse, RZ ;  /* 0x0000000602087210 */ /* 0x082fe40007f1e0ff */
[----:B------:R-:W-:Y:S02]  /*16c0*/  IADD3 R20, P1, PT, R10, R6, RZ ;  /* 0x000000060a147210 */ /* 0x000fe40007f3e0ff */
[-C--:B------:R-:W-:Y:S02]  /*16d0*/  IADD3.X R9, PT, PT, R3, R7.reuse, RZ, P0, !PT ;  /* 0x0000000703097210 */ /* 0x080fe400007fe4ff */
[----:B------:R-:W-:-:S03]  /*16e0*/  IADD3.X R21, PT, PT, R11, R7, RZ, P1, !PT ;  /* 0x000000070b157210 */ /* 0x000fc60000ffe4ff */
[----:B--2---:R-:W2:Y:S04]  /*16f0*/  LDG.E R12, desc[UR8][R8.64] ;  /* 0x00000008080c7981 */ /* 0x004ea8000c1e1900 */
[----:B------:R-:W2:Y:S01]  /*1700*/  LDG.E R13, desc[UR8][R20.64] ;  /* 0x00000008140d7981 */ /* 0x000ea2000c1e1900 */
[----:B0-----:R-:W-:-:S05]  /*1710*/  MOV R5, UR4 ;  /* 0x0000000400057c02 */ /* 0x001fca0008000f00 */
[----:B-----5:R-:W-:-:S04]  /*1720*/  IMAD.WIDE R14, R5, 0x4, R20 ;  /* 0x00000004050e7825 */ /* 0x020fc800078e0214 */
[----:B--2---:R-:W-:Y:S01]  /*1730*/  FADD R23, R12, R13 ;  /* 0x0000000d0c177221 */ /* 0x004fe20000000000 */
[----:B------:R-:W-:-:S04]  /*1740*/  IMAD.WIDE R12, R5, 0x4, R8 ;  /* 0x00000004050c7825 */ /* 0x000fc800078e0208 */
[----:B------:R0:W-:Y:S04]  /*1750*/  STG.E desc[UR8][R8.64], R23 ;  /* 0x0000001708007986 */ /* 0x0001e8000c101908 */
[----:B------:R-:W2:Y:S04]  /*1760*/  LDG.E R16, desc[UR8][R12.64] ;  /* 0x000000080c107981 */ /* 0x000ea8000c1e1900 */
[----:B------:R-:W2:Y:S01]  /*1770*/  LDG.E R17, desc[UR8][R14.64] ;  /* 0x000000080e117981 */ /* 0x000ea2000c1e1900 */
[----:B------:R-:W-:-:S04]  /*1780*/  IMAD.WIDE R18, R5, 0x4, R14 ;  /* 0x0000000405127825 */ /* 0x000fc800078e020e */
[----:B--2---:R-:W-:Y:S01]  /*1790*/  FADD R25, R16, R17 ;  /* 0x0000001110197221 */ /* 0x004fe20000000000 */
[----:B------:R-:W-:-:S04]  /*17a0*/  IMAD.WIDE R16, R5, 0x4, R12 ;  /* 0x0000000405107825 */ /* 0x000fc800078e020c */
[----:B------:R1:W-:Y:S04]  /*17b0*/  STG.E desc[UR8][R12.64], R25 ;  /* 0x000000190c007986 */ /* 0x0003e8000c101908 */
[----:B------:R-:W2:Y:S04]  /*17c0*/  LDG.E R20, desc[UR8][R16.64] ;  /* 0x0000000810147981 */ /* 0x000ea8000c1e1900 */
[----:B------:R-:W2:Y:S01]  /*17d0*/  LDG.E R21, desc[UR8][R18.64] ;  /* 0x0000000812157981 */ /* 0x000ea2000c1e1900 */
[----:B0-----:R-:W-:-:S04]  /*17e0*/  IMAD.WIDE R8, R5, 0x4, R18 ;  /* 0x0000000405087825 */ /* 0x001fc800078e0212 */
[----:B--2---:R-:W-:Y:S01]  /*17f0*/  FADD R27, R20, R21 ;  /* 0x00000015141b7221 */ /* 0x004fe20000000000 */
[----:B------:R-:W-:-:S04]  /*1800*/  IMAD.WIDE R20, R5, 0x4, R16 ;  /* 0x0000000405147825 */ /* 0x000fc800078e0210 */
[----:B------:R0:W-:Y:S04]  /*1810*/  STG.E desc[UR8][R16.64], R27 ;  /* 0x0000001b10007986 */ /* 0x0001e8000c101908 */
[----:B------:R-:W2:Y:S04]  /*1820*/  LDG.E R14, desc[UR8][R20.64] ;  /* 0x00000008140e7981 */ /* 0x000ea8000c1e1900 */
[----:B------:R-:W2:Y:S01]  /*1830*/  LDG.E R15, desc[UR8][R8.64] ;  /* 0x00000008080f7981 */ /* 0x000ea2000c1e1900 */
[----:B-1----:R-:W-:-:S04]  /*1840*/  IMAD.WIDE R12, R5, 0x4, R8 ;  /* 0x00000004050c7825 */ /* 0x002fc800078e0208 */
        /* <DEDUP_REMOVED lines=71> */
[----:B------:R-:W-:Y:S01]  /*1cc0*/  IADD3 R4, PT, PT, R4, 0x10, RZ ;  /* 0x0000001004047810 */ /* 0x000fe20007ffe0ff */
[----:B------:R-:W-:-:S03]  /*1cd0*/  IMAD.WIDE R6, R5, 0x40, R6 ;  /* 0x0000004005067825 */ /* 0x000fc600078e0206 */
[----:B------:R-:W-:Y:S01]  /*1ce0*/  ISETP.NE.AND P0, PT, R4, RZ, PT ;  /* 0x000000ff0400720c */ /* 0x000fe20003f05270 */
[----:B--2---:R-:W-:-:S05]  /*1cf0*/  FADD R15, R14, R21 ;  /* 0x000000150e0f7221 */ /* 0x004fca0000000000 */
[----:B------:R1:W-:Y:S07]  /*1d00*/  STG.E desc[UR8][R8.64], R15 ;  /* 0x0000000f08007986 */ /* 0x0003ee000c101908 */
[----:B------:R-:W-:Y:S05]  /*1d10*/  @P0 BRA `(.L_x_13) ;  /* 0xfffffff800640947 */ /* 0x000fea000383ffff */
[-C--:B------:R-:W-:Y:S02]  /*1d20*/  IADD3 R2, P0, PT, R2, R6.reuse, RZ ;  /* 0x0000000602027210 */ /* 0x080fe40007f1e0ff */
[----:B------:R-:W-:Y:S02]  /*1d30*/  IADD3 R10, P1, PT, R10, R6, RZ ;  /* 0x000000060a0a7210 */ /* 0x000fe40007f3e0ff */
[-C--:B------:R-:W-:Y:S02]  /*1d40*/  IADD3.X R3, PT, PT, R3, R7.reuse, RZ, P0, !PT ;  /* 0x0000000703037210 */ /* 0x080fe400007fe4ff */
[----:B------:R-:W-:-:S09]  /*1d50*/  IADD3.X R11, PT, PT, R11, R7, RZ, P1, !PT ;  /* 0x000000070b0b7210 */ /* 0x000fd20000ffe4ff */
.L_x_12:
[----:B------:R-:W-:-:S13]  /*1d60*/  ISETP.NE.AND P0, PT, R22, RZ, PT ;  /* 0x000000ff1600720c */ /* 0x000fda0003f05270 */
[----:B------:R-:W-:Y:S05]  /*1d70*/  @!P0 EXIT ;  /* 0x000000000000894d */ /* 0x000fea0003800000 */
[----:B------:R-:W-:Y:S02]  /*1d80*/  ISETP.GE.U32.AND P0, PT, R22, 0x8, PT ;  /* 0x000000081600780c */ /* 0x000fe40003f06070 */
[----:B------:R-:W-:-:S04]  /*1d90*/  LOP3.LUT R4, R0, 0x7, RZ, 0xc0, !PT ;  /* 0x0000000700047812 */ /* 0x000fc800078ec0ff */
[----:B------:R-:W-:-:S07]  /*1da0*/  ISETP.NE.AND P1, PT, R4, RZ, PT ;  /* 0x000000ff0400720c */ /* 0x000fce0003f25270 */
[----:B------:R-:W-:Y:S06]  /*1db0*/  @!P0 BRA `(.L_x_14) ;  /* 0x0000000000c08947 */ /* 0x000fec0003800000 */
[----:B------:R-:W3:Y:S04]  /*1dc0*/  LDG.E R6, desc[UR8][R2.64] ;  /* 0x0000000802067981 */ /* 0x000ee8000c1e1900 */
[----:B------:R-:W3:Y:S01]  /*1dd0*/  LDG.E R7, desc[UR8][R10.64] ;  /* 0x000000080a077981 */ /* 0x000ee2000c1e1900 */
[----:B-12---:R-:W-:-:S04]  /*1de0*/  IMAD.WIDE R12, R5, 0x4, R2 ;  /* 0x00000004050c7825 */ /* 0x006fc800078e0202 */
[----:B---3--:R-:W-:Y:S01]  /*1df0*/  FADD R19, R6, R7 ;  /* 0x0000000706137221 */ /* 0x008fe20000000000 */
[----:B------:R-:W-:-:S04]  /*1e00*/  IMAD.WIDE R6, R5, 0x4, R10 ;  /* 0x0000000405067825 */ /* 0x000fc800078e020a */
[----:B------:R0:W-:Y:S04]  /*1e10*/  STG.E desc[UR8][R2.64], R19 ;  /* 0x0000001302007986 */ /* 0x0001e8000c101908 */
[----:B------:R-:W2:Y:S04]  /*1e20*/  LDG.E R8, desc[UR8][R12.64] ;  /* 0x000000080c087981 */ /* 0x000ea8000c1e1900 */
[----:B------:R-:W2:Y:S01]  /*1e30*/  LDG.E R9, desc[UR8][R6.64] ;  /* 0x0000000806097981 */ /* 0x000ea2000c1e1900 */
[----:B-----5:R-:W-:-:S04]  /*1e40*/  IMAD.WIDE R14, R5, 0x4, R12 ;  /* 0x00000004050e7825 */ /* 0x020fc800078e020c */
[----:B--2---:R-:W-:Y:S01]  /*1e50*/  FADD R21, R8, R9 ;  /* 0x0000000908157221 */ /* 0x004fe20000000000 */
[----:B------:R-:W-:-:S04]  /*1e60*/  IMAD.WIDE R8, R5, 0x4, R6 ;  /* 0x0000000405087825 */ /* 0x000fc800078e0206 */
[----:B------:R-:W-:Y:S04]  /*1e70*/  STG.E desc[UR8][R12.64], R21 ;  /* 0x000000150c007986 */ /* 0x000fe8000c101908 */
[----:B------:R-:W2:Y:S04]  /*1e80*/  LDG.E R10, desc[UR8][R14.64] ;  /* 0x000000080e0a7981 */ /* 0x000ea8000c1e1900 */
[----:B------:R-:W2:Y:S01]  /*1e90*/  LDG.E R11, desc[UR8][R8.64] ;  /* 0x00000008080b7981 */ /* 0x000ea2000c1e1900 */
[----:B------:R-:W-:-:S04]  /*1ea0*/  IMAD.WIDE R16, R5, 0x4, R14 ;  /* 0x0000000405107825 */ /* 0x000fc800078e020e */
[----:B0-----:R-:W-:-:S04]  /*1eb0*/  IMAD.WIDE R2, R5, 0x4, R8 ;  /* 0x0000000405027825 */ /* 0x001fc800078e0208 */
[----:B--2---:R-:W-:-:S05]  /*1ec0*/  FADD R11, R10, R11 ;  /* 0x0000000b0a0b7221 */ /* 0x004fca0000000000 */
        /* <DEDUP_REMOVED lines=15> */
[----:B------:R-:W-:-:S04]  /*1fc0*/  IMAD.WIDE R12, R5, 0x4, R8 ;  /* 0x00000004050c7825 */ /* 0x000fc800078e0208 */
[----:B------:R-:W-:-:S04]  /*1fd0*/  IMAD.WIDE R14, R5, 0x4, R10 ;  /* 0x00000004050e7825 */ /* 0x000fc800078e020a */
[----:B--2---:R-:W-:-:S05]  /*1fe0*/  FADD R3, R2, R3 ;  /* 0x0000000302037221 */ /* 0x004fca0000000000 */
[----:B------:R2:W-:Y:S04]  /*1ff0*/  STG.E desc[UR8][R8.64], R3 ;  /* 0x0000000308007986 */ /* 0x0005e8000c101908 */
[----:B------:R-:W3:Y:S04]  /*2000*/  LDG.E R2, desc[UR8][R12.64] ;  /* 0x000000080c027981 */ /* 0x000ee8000c1e1900 */
[----:B------:R-:W3:Y:S01]  /*2010*/  LDG.E R7, desc[UR8][R14.64] ;  /* 0x000000080e077981 */ /* 0x000ee2000c1e1900 */
[----:B-1----:R-:W-:-:S04]  /*2020*/  IMAD.WIDE R16, R5, 0x4, R14 ;  /* 0x0000000405107825 */ /* 0x002fc800078e020e */
[----:B---3--:R-:W-:Y:S01]  /*2030*/  FADD R23, R2, R7 ;  /* 0x0000000702177221 */ /* 0x008fe20000000000 */
[----:B------:R-:W-:-:S04]  /*2040*/  IMAD.WIDE R6, R5, 0x4, R12 ;  /* 0x0000000405067825 */ /* 0x000fc800078e020c */
[----:B------:R3:W-:Y:S04]  /*2050*/  STG.E desc[UR8][R12.64], R23 ;  /* 0x000000170c007986 */ /* 0x0007e8000c101908 */
[----:B------:R-:W0:Y:S04]  /*2060*/  LDG.E R2, desc[UR8][R6.64] ;  /* 0x0000000806027981 */ /* 0x000e28000c1e1900 */
[----:B------:R-:W0:Y:S02]  /*2070*/  LDG.E R11, desc[UR8][R16.64] ;  /* 0x00000008100b7981 */ /* 0x000e24000c1e1900 */
[----:B0-----:R-:W-:Y:S01]  /*2080*/  FADD R19, R2, R11 ;  /* 0x0000000b02137221 */ /* 0x001fe20000000000 */
[----:B--2---:R-:W-:-:S04]  /*2090*/  IMAD.WIDE R2, R5, 0x4, R6 ;  /* 0x0000000405027825 */ /* 0x004fc800078e0206 */
[----:B------:R3:W-:Y:S01]  /*20a0*/  STG.E desc[UR8][R6.64], R19 ;  /* 0x0000001306007986 */ /* 0x0007e2000c101908 */
[----:B------:R-:W-:-:S07]  /*20b0*/  IMAD.WIDE R10, R5, 0x4, R16 ;  /* 0x00000004050a7825 */ /* 0x000fce00078e0210 */
.L_x_14:
[----:B------:R-:W-:Y:S05]  /*20c0*/  @!P1 EXIT ;  /* 0x000000000000994d */ /* 0x000fea0003800000 */
[----:B------:R-:W-:Y:S02]  /*20d0*/  ISETP.GE.U32.AND P0, PT, R4, 0x4, PT ;  /* 0x000000040400780c */ /* 0x000fe40003f06070 */
[----:B------:R-:W-:-:S04]  /*20e0*/  LOP3.LUT R0, R0, 0x3, RZ, 0xc0, !PT ;  /* 0x0000000300007812 */ /* 0x000fc800078ec0ff */
[----:B------:R-:W-:-:S07]  /*20f0*/  ISETP.NE.AND P1, PT, R0, RZ, PT ;  /* 0x000000ff0000720c */ /* 0x000fce0003f25270 */
[----:B------:R-:W-:Y:S06]  /*2100*/  @!P0 BRA `(.L_x_15) ;  /* 0x0000000000608947 */ /* 0x000fec0003800000 */
[----:B------:R-:W2:Y:S04]  /*2110*/  LDG.E R4, desc[UR8][R2.64] ;  /* 0x0000000802047981 */ /* 0x000ea8000c1e1900 */
[----:B---3--:R-:W2:Y:S01]  /*2120*/  LDG.E R7, desc[UR8][R10.64] ;  /* 0x000000080a077981 */ /* 0x008ea2000c1e1900 */
[----:B-1----:R-:W-:-:S04]  /*2130*/  IMAD.WIDE R8, R5, 0x4, R10 ;  /* 0x0000000405087825 */ /* 0x002fc800078e020a */
[----:B--2---:R-:W-:Y:S01]  /*2140*/  FADD R19, R4, R7 ;  /* 0x0000000704137221 */ /* 0x004fe20000000000 */
[----:B------:R-:W-:-:S04]  /*2150*/  IMAD.WIDE R6, R5, 0x4, R2 ;  /* 0x0000000405067825 */ /* 0x000fc800078e0202 */
[----:B------:R0:W-:Y:S04]  /*2160*/  STG.E desc[UR8][R2.64], R19 ;  /* 0x0000001302007986 */ /* 0x0001e8000c101908 */
[----:B------:R-:W2:Y:S04]  /*2170*/  LDG.E R4, desc[UR8][R6.64] ;  /* 0x0000000806047981 */ /* 0x000ea8000c1e1900 */
[----:B------:R-:W2:Y:S01]  /*2180*/  LDG.E R13, desc[UR8][R8.64] ;  /* 0x00000008080d7981 */ /* 0x000ea2000c1e1900 */
[----:B-----5:R-:W-:-:S04]  /*2190*/  IMAD.WIDE R14, R5, 0x4, R8 ;  /* 0x00000004050e7825 */ /* 0x020fc800078e0208 */
[----:B--2---:R-:W-:Y:S01]  /*21a0*/  FADD R21, R4, R13 ;  /* 0x0000000d04157221 */ /* 0x004fe20000000000 */
[----:B------:R-:W-:-:S04]  /*21b0*/  IMAD.WIDE R12, R5, 0x4, R6 ;  /* 0x00000004050c7825 */ /* 0x000fc800078e0206 */
[----:B------:R4:W-:Y:S04]  /*21c0*/  STG.E desc[UR8][R6.64], R21 ;  /* 0x0000001506007986 */ /* 0x0009e8000c101908 */
        /* <DEDUP_REMOVED lines=11> */
[----:B------:R4:W-:Y:S03]  /*2280*/  STG.E desc[UR8][R16.64], R9 ;  /* 0x0000000910007986 */ /* 0x0009e6000c101908 */
.L_x_15:
[----:B------:R-:W-:Y:S05]  /*2290*/  @!P1 EXIT ;  /* 0x000000000000994d */ /* 0x000fea0003800000 */
[----:B------:R-:W-:Y:S02]  /*22a0*/  IADD3 R0, PT, PT, -R0, RZ, RZ ;  /* 0x000000ff00007210 */ /* 0x000fe40007ffe1ff */
[----:B---34-:R-:W-:-:S07]  /*22b0*/  CS2R R6, SRZ ;  /* 0x0000000000067805 */ /* 0x018fce000001ff00 */
.L_x_16:
[-C--:B-12---:R-:W-:Y:S02]  /*22c0*/  IADD3 R12, P1, PT, R10, R6.reuse, RZ ;  /* 0x000000060a0c7210 */ /* 0x086fe40007f3e0ff */
[----:B0-----:R-:W-:Y:S02]  /*22d0*/  IADD3 R8, P0, PT, R2, R6, RZ ;  /* 0x0000000602087210 */ /* 0x001fe40007f1e0ff */
[-C--:B------:R-:W-:Y:S02]  /*22e0*/  IADD3.X R13, PT, PT, R11, R7.reuse, RZ, P1, !PT ;  /* 0x000000070b0d7210 */ /* 0x080fe40000ffe4ff */
[----:B------:R-:W-:-:S04]  /*22f0*/  IADD3.X R9, PT, PT, R3, R7, RZ, P0, !PT ;  /* 0x0000000703097210 */ /* 0x000fc800007fe4ff */
[----:B------:R-:W2:Y:S04]  /*2300*/  LDG.E R13, desc[UR8][R12.64] ;  /* 0x000000080c0d7981 */ /* 0x000ea8000c1e1900 */
[----:B------:R-:W2:Y:S01]  /*2310*/  LDG.E R4, desc[UR8][R8.64] ;  /* 0x0000000808047981 */ /* 0x000ea2000c1e1900 */
[----:B------:R-:W-:Y:S01]  /*2320*/  IADD3 R0, PT, PT, R0, 0x1, RZ ;  /* 0x0000000100007810 */ /* 0x000fe20007ffe0ff */
[----:B------:R-:W-:-:S03]  /*2330*/  IMAD.WIDE R6, R5, 0x4, R6 ;  /* 0x0000000405067825 */ /* 0x000fc600078e0206 */
[----:B------:R-:W-:Y:S01]  /*2340*/  ISETP.NE.AND P0, PT, R0, RZ, PT ;  /* 0x000000ff0000720c */ /* 0x000fe20003f05270 */
[----:B--2--5:R-:W-:-:S05]  /*2350*/  FADD R15, R4, R13 ;  /* 0x0000000d040f7221 */ /* 0x024fca0000000000 */
[----:B------:R0:W-:Y:S07]  /*2360*/  STG.E desc[UR8][R8.64], R15 ;  /* 0x0000000f08007986 */ /* 0x0001ee000c101908 */
[----:B------:R-:W-:Y:S05]  /*2370*/  @P0 BRA `(.L_x_16) ;  /* 0xfffffffc00d00947 */ /* 0x000fea000383ffff */
[----:B------:R-:W-:Y:S05]  /*2380*/  EXIT ;  /* 0x000000000000794d */ /* 0x000fea0003800000 */
.L_x_11:
[----:B------:R-:W-:Y:S05]  /*2390*/  @!P0 EXIT ;  /* 0x000000000000894d */ /* 0x000fea0003800000 */
[C---:B------:R-:W-:Y:S02]  /*23a0*/  ISETP.GE.U32.AND P0, PT, R0.reuse, 0x7, PT ;  /* 0x000000070000780c */ /* 0x040fe40003f06070 */
[----:B------:R-:W-:-:S04]  /*23b0*/  IADD3 R4, PT, PT, R0, 0x1, RZ ;  /* 0x0000000100047810 */ /* 0x000fc80007ffe0ff */
[----:B------:R-:W-:-:S04]  /*23c0*/  SHF.R.U32.HI R4, RZ, 0x1, R4 ;  /* 0x00000001ff047819 */ /* 0x000fc80000011604 */
[----:B------:R-:W-:-:S03]  /*23d0*/  LOP3.LUT R0, R4, 0x3, RZ, 0xc0, !PT ;  /* 0x0000000304007812 */ /* 0x000fc600078ec0ff */
[----:B------:R-:W-:Y:S05]  /*23e0*/  @!P0 BRA `(.L_x_17) ;  /* 0x0000000000a48947 */ /* 0x000fea0003800000 */
[----:B------:R-:W-:Y:S01]  /*23f0*/  LOP3.LUT R4, R4, 0x3ffffffc, RZ, 0xc0, !PT ;  /* 0x3ffffffc04047812 */ /* 0x000fe200078ec0ff */
[----:B------:R-:W-:Y:S01]  /*2400*/  HFMA2 R7, -RZ, RZ, 0, 0 ;  /* 0x00000000ff077431 */ /* 0x000fe200000001ff */
[----:B------:R-:W-:Y:S02]  /*2410*/  IADD3 R5, PT, PT, -R5, RZ, RZ ;  /* 0x000000ff05057210 */ /* 0x000fe40007ffe1ff */
[----:B------:R-:W-:Y:S02]  /*2420*/  MOV R9, RZ ;  /* 0x000000ff00097202 */ /* 0x000fe40000000f00 */
[----:B------:R-:W-:-:S07]  /*2430*/  IADD3 R4, PT, PT, -R4, RZ, RZ ;  /* 0x000000ff04047210 */ /* 0x000fce0007ffe1ff */
.L_x_18:
[-C--:B-1----:R-:W-:Y:S02]  /*2440*/  IADD3 R18, P0, PT, R2, R7.reuse, RZ ;  /* 0x0000000702127210 */ /* 0x082fe40007f1e0ff */
[----:B0-----:R-:W-:Y:S02]  /*2450*/  IADD3 R20, P1, PT, R10, R7, RZ ;  /* 0x000000070a147210 */ /* 0x001fe40007f3e0ff */
[-C--:B--2---:R-:W-:Y:S02]  /*2460*/  IADD3.X R19, PT, PT, R3, R9.reuse, RZ, P0, !PT ;  /* 0x0000000903137210 */ /* 0x084fe400007fe4ff */
[----:B------:R-:W-:-:S03]  /*2470*/  IADD3.X R21, PT, PT, R11, R9, RZ, P1, !PT ;  /* 0x000000090b157210 */ /* 0x000fc60000ffe4ff */
        /* <DEDUP_REMOVED lines=20> */
[----:B------:R-:W-:Y:S02]  /*25c0*/  IADD3 R4, PT, PT, R4, 0x4, RZ ;  /* 0x0000000404047810 */ /* 0x000fe40007ffe0ff */
[----:B------:R-:W-:-:S02]  /*25d0*/  MOV R8, R7 ;  /* 0x0000000700087202 */ /* 0x000fc40000000f00 */
[----:B------:R-:W-:-:S03]  /*25e0*/  ISETP.NE.AND P0, PT, R4, RZ, PT ;  /* 0x000000ff0400720c */ /* 0x000fc60003f05270 */
[----:B------:R-:W-:-:S03]  /*25f0*/  IMAD.WIDE R8, R5, 0x10, R8 ;  /* 0x0000001005087825 */ /* 0x000fc600078e0208 */
[----:B------:R-:W-:Y:S01]  /*2600*/  MOV R7, R8 ;  /* 0x0000000800077202 */ /* 0x000fe20000000f00 */
[----:B--2---:R-:W-:-:S05]  /*2610*/  FADD R15, R6, R21 ;  /* 0x00000015060f7221 */ /* 0x004fca0000000000 */
[----:B------:R1:W-:Y:S01]  /*2620*/  STG.E desc[UR8][R18.64], R15 ;  /* 0x0000000f12007986 */ /* 0x0003e2000c101908 */
[----:B------:R-:W-:Y:S05]  /*2630*/  @P0 BRA `(.L_x_18) ;  /* 0xfffffffc00800947 */ /* 0x000fea000383ffff */
[-C--:B------:R-:W-:Y:S02]  /*2640*/  IADD3 R2, P0, PT, R2, R7.reuse, RZ ;  /* 0x0000000702027210 */ /* 0x080fe40007f1e0ff */
[----:B------:R-:W-:Y:S02]  /*2650*/  IADD3 R10, P1, PT, R10, R7, RZ ;  /* 0x000000070a0a7210 */ /* 0x000fe40007f3e0ff */
[-C--:B------:R-:W-:Y:S02]  /*2660*/  IADD3.X R3, PT, PT, R3, R9.reuse, RZ, P0, !PT ;  /* 0x0000000903037210 */ /* 0x080fe400007fe4ff */
[----:B------:R-:W-:-:S09]  /*2670*/  IADD3.X R11, PT, PT, R11, R9, RZ, P1, !PT ;  /* 0x000000090b0b7210 */ /* 0x000fd20000ffe4ff */
.L_x_17:
[----:B------:R-:W-:-:S13]  /*2680*/  ISETP.NE.AND P0, PT, R0, RZ, PT ;  /* 0x000000ff0000720c */ /* 0x000fda0003f05270 */
[----:B------:R-:W-:Y:S05]  /*2690*/  @!P0 EXIT ;  /* 0x000000000000894d */ /* 0x000fea0003800000 */
[----:B------:R-:W3:Y:S01]  /*26a0*/  LDCU UR4, c[0x0][0x398] ;  /* 0x00007300ff0477ac */ /* 0x000ee20008000800 */
[----:B------:R-:W-:Y:S01]  /*26b0*/  IADD3 R0, PT, PT, -R0, RZ, RZ ;  /* 0x000000ff00007210 */ /* 0x000fe20007ffe1ff */
[----:B------:R-:W-:Y:S01]  /*26c0*/  UMOV UR5, URZ ;  /* 0x000000ff00057c82 */ /* 0x000fe20008000000 */
[----:B---3--:R-:W-:-:S03]  /*26d0*/  UIADD3 UR6, UPT, UPT, -UR4, URZ, URZ ;  /* 0x000000ff04067290 */ /* 0x008fc6000fffe1ff */
[----:B------:R-:W-:-:S09]  /*26e0*/  UMOV UR4, URZ ;  /* 0x000000ff00047c82 */ /* 0x000fd20008000000 */
.L_x_19:
[----:B0-----:R-:W-:Y:S02]  /*26f0*/  IADD3 R6, P1, PT, R10, UR4, RZ ;  /* 0x000000040a067c10 */ /* 0x001fe4000ff3e0ff */
[----:B------:R-:W-:Y:S02]  /*2700*/  IADD3 R4, P0, PT, R2, UR4, RZ ;  /* 0x0000000402047c10 */ /* 0x000fe4000ff1e0ff */
[----:B------:R-:W-:Y:S02]  /*2710*/  IADD3.X R7, PT, PT, R11, UR5, RZ, P1, !PT ;  /* 0x000000050b077c10 */ /* 0x000fe40008ffe4ff */
[----:B------:R-:W-:-:S04]  /*2720*/  IADD3.X R5, PT, PT, R3, UR5, RZ, P0, !PT ;  /* 0x0000000503057c10 */ /* 0x000fc800087fe4ff */
[----:B------:R-:W3:Y:S04]  /*2730*/  LDG.E R7, desc[UR8][R6.64] ;  /* 0x0000000806077981 */ /* 0x000ee8000c1e1900 */
[----:B------:R-:W3:Y:S01]  /*2740*/  LDG.E R8, desc[UR8][R4.64] ;  /* 0x0000000804087981 */ /* 0x000ee2000c1e1900 */
[----:B------:R-:W-:-:S04]  /*2750*/  IADD3 R0, PT, PT, R0, 0x1, RZ ;  /* 0x0000000100007810 */ /* 0x000fc80007ffe0ff */
[----:B------:R-:W-:Y:S01]  /*2760*/  ISETP.NE.AND P0, PT, R0, RZ, PT ;  /* 0x000000ff0000720c */ /* 0x000fe20003f05270 */
[----:B---3--:R-:W-:-:S05]  /*2770*/  FADD R9, R8, R7 ;  /* 0x0000000708097221 */ /* 0x008fca0000000000 */
[----:B------:R0:W-:Y:S07]  /*2780*/  STG.E desc[UR8][R4.64], R9 ;  /* 0x0000000904007986 */ /* 0x0001ee000c101908 */
[----:B------:R-:W-:Y:S05]  /*2790*/  @!P0 EXIT ;  /* 0x000000000000894d */ /* 0x000fea0003800000 */
[----:B------:R-:W-:Y:S01]  /*27a0*/  UIMAD.WIDE UR4, UR6, 0x4, UR4 ;  /* 0x00000004060478a5 */ /* 0x000fe2000f8e0204 */
[----:B------:R-:W-:Y:S11]  /*27b0*/  BRA `(.L_x_19) ;  /* 0xfffffffc00cc7947 */ /* 0x000ff6000383ffff */
        .weak           $__internal_0_$__cuda_sm20_rem_u16
        .type           $__internal_0_$__cuda_sm20_rem_u16,@function
        .size           $__internal_0_$__cuda_sm20_rem_u16,(.L_x_30 - $__internal_0_$__cuda_sm20_rem_u16)
$__internal_0_$__cuda_sm20_rem_u16:
[----:B------:R-:W0:Y:S01]  /*27c0*/  I2F.U16 R3, R2 ;  /* 0x0000000200037306 */ /* 0x000e220000101000 */
[----:B------:R-:W-:Y:S01]  /*27d0*/  HFMA2 R6, -RZ, RZ, 15, 0 ;  /* 0x4b800000ff067431 */ /* 0x000fe200000001ff */
[C---:B0-----:R-:W-:Y:S02]  /*27e0*/  FSETP.GEU.AND P1, PT, |R3|.reuse, 1.175494350822287508e-38, PT ;  /* 0x008000000300780b */ /* 0x041fe40003f2e200 */
[----:B------:R-:W-:Y:S02]  /*27f0*/  FSETP.GT.AND P0, PT, |R3|, 8.50705917302346158658e+37, PT ;  /* 0x7e8000000300780b */ /* 0x000fe40003f04200 */
[----:B------:R-:W-:-:S04]  /*2800*/  FSEL R6, R6, 1, !P1 ;  /* 0x3f80000006067808 */ /* 0x000fc80004800000 */
[----:B------:R-:W-:Y:S02]  /*2810*/  FSEL R6, R6, 0.25, !P0 ;  /* 0x3e80000006067808 */ /* 0x000fe40004000000 */
[----:B------:R-:W-:-:S03]  /*2820*/  ISETP.NE.U32.AND P0, PT, R2, RZ, PT ;  /* 0x000000ff0200720c */ /* 0x000fc60003f05070 */
[----:B------:R-:W-:Y:S02]  /*2830*/  FMUL R8, R3, R6 ;  /* 0x0000000603087220 */ /* 0x000fe40000400000 */
[----:B------:R-:W-:Y:S08]  /*2840*/  I2F.U16.RZ R3, R5 ;  /* 0x0000000500037306 */ /* 0x000ff0000010d000 */
[----:B------:R-:W0:Y:S02]  /*2850*/  MUFU.RCP R9, R8 ;  /* 0x0000000800097308 */ /* 0x000e240000001000 */
[----:B0-----:R-:W-:-:S05]  /*2860*/  FMUL R9, R6, R9 ;  /* 0x0000000906097220 */ /* 0x001fca0000400000 */
[----:B------:R-:W-:-:S05]  /*2870*/  IADD3 R6, PT, PT, R9, 0x2, RZ ;  /* 0x0000000209067810 */ /* 0x000fca0007ffe0ff */
[----:B------:R-:W-:-:S06]  /*2880*/  FMUL.RZ R6, R3, R6 ;  /* 0x0000000603067220 */ /* 0x000fcc000040c000 */
[----:B------:R-:W0:Y:S02]  /*2890*/  F2I.U32.TRUNC.NTZ R6, R6 ;  /* 0x0000000600067305 */ /* 0x000e24000020f000 */
[----:B0-----:R-:W-:-:S04]  /*28a0*/  LOP3.LUT R3, R6, 0xffff, RZ, 0xc0, !PT ;  /* 0x0000ffff06037812 */ /* 0x001fc800078ec0ff */
[----:B------:R-:W-:-:S05]  /*28b0*/  IADD3 R3, PT, PT, -R3, RZ, RZ ;  /* 0x000000ff03037210 */ /* 0x000fca0007ffe1ff */
[----:B------:R-:W-:Y:S02]  /*28c0*/  IMAD R9, R2, R3, R5 ;  /* 0x0000000302097224 */ /* 0x000fe400078e0205 */
[----:B------:R-:W-:Y:S01]  /*28d0*/  HFMA2 R3, -RZ, RZ, 0, 0 ;  /* 0x00000000ff037431 */ /* 0x000fe200000001ff */
[----:B------:R-:W-:Y:S02]  /*28e0*/  MOV R2, R10 ;  /* 0x0000000a00027202 */ /* 0x000fe40000000f00 */
[----:B------:R-:W-:Y:S02]  /*28f0*/  @!P0 MOV R9, 0xffffffff ;  /* 0xffffffff00098802 */ /* 0x000fe40000000f00 */
[----:B------:R-:W-:Y:S05]  /*2900*/  RET.REL.NODEC R2 `(_Z5d_rg1PfS_S_iiffffffff) ;  /* 0xffffffd402bc7950 */ /* 0x000fea0003c3ffff */
.L_x_20:
[----:B------:R-:W-:-:S00]  /*2910*/  BRA `(.L_x_20) ;  /* 0xfffffffc00fc7947 */ /* 0x000fc0000383ffff */
[----:B------:R-:W-:-:S00]  /*2920*/  NOP ;  /* 0x0000000000007918 */ /* 0x000fc00000000000 */
        /* <DEDUP_REMOVED lines=13> */
.L_x_30:


//--------------------- .text._Z5d_rg0PfS_iiffffffff --------------------------
	.section	.text._Z5d_rg0PfS_iiffffffff,"ax",@progbits
	.align	128
        .global         _Z5d_rg0PfS_iiffffffff
        .type           _Z5d_rg0PfS_iiffffffff,@function
        .size           _Z5d_rg0PfS_iiffffffff,(.L_x_32 - _Z5d_rg0PfS_iiffffffff)
        .other          _Z5d_rg0PfS_iiffffffff,@"STO_CUDA_ENTRY STV_DEFAULT"
_Z5d_rg0PfS_iiffffffff:
.text._Z5d_rg0PfS_iiffffffff:
[----:B------:R-:W-:Y:S01]  /*0000*/  LDC R1, c[0x0][0x37c] ;  /* 0x0000df00ff017b82 */ /* 0x000fe20000000800 */
[----:B------:R-:W0:Y:S01]  /*0010*/  S2R R2, SR_TID.Y ;  /* 0x0000000000027919 */ /* 0x000e220000002200 */
[----:B------:R-:W1:Y:S06]  /*0020*/  LDCU UR5, c[0x0][0x360] ;  /* 0x00006c00ff0577ac */ /* 0x000e6c0008000800 */
[----:B------:R-:W0:Y:S01]  /*0030*/  S2UR UR4, SR_CTAID.X ;  /* 0x00000000000479c3 */ /* 0x000e220000002500 */
[----:B------:R-:W1:Y:S07]  /*0040*/  S2R R15, SR_TID.X ;  /* 0x00000000000f7919 */ /* 0x000e6e0000002100 */
[----:B------:R-:W0:Y:S08]  /*0050*/  LDC R3, c[0x0][0x364] ;  /* 0x0000d900ff037b82 */ /* 0x000e300000000800 */
[----:B------:R-:W2:Y:S01]  /*0060*/  LDC R0, c[0x0][0x390] ;  /* 0x0000e400ff007b82 */ /* 0x000ea20000000800 */
[----:B0-----:R-:W-:-:S04]  /*0070*/  IMAD R2, R3, UR4, R2 ;  /* 0x0000000403027c24 */ /* 0x001fc8000f8e0202 */
[----:B-1----:R-:W-:-:S05]  /*0080*/  IMAD R15, R2, UR5, R15 ;  /* 0x00000005020f7c24 */ /* 0x002fca000f8e020f */
[----:B--2---:R-:W-:-:S13]  /*0090*/  ISETP.GE.U32.AND P0, PT, R15, R0, PT ;  /* 0x000000000f00720c */ /* 0x004fda0003f06070 */
[----:B------:R-:W-:Y:S05]  /*00a0*/  @P0 EXIT ;  /* 0x000000000000094d */ /* 0x000fea0003800000 */
[----:B------:R-:W0:Y:S01]  /*00b0*/  LDC R2, c[0x0][0x394] ;  /* 0x0000e500ff027b82 */ /* 0x000e220000000800 */
[----:B------:R-:W1:Y:S01]  /*00c0*/  LDCU.128 UR8, c[0x0][0x380] ;  /* 0x00007000ff0877ac */ /* 0x000e620008000c00 */
[----:B------:R-:W-:Y:S01]  /*00d0*/  IMAD.WIDE.U32 R14, R15, 0x4, RZ ;  /* 0x000000040f0e7825 */ /* 0x000fe200078e00ff */
[----:B------:R-:W2:Y:S02]  /*00e0*/  LDCU.64 UR4, c[0x0][0x358] ;  /* 0x00006b00ff0477ac */ /* 0x000ea40008000a00 */
[C---:B-1----:R-:W-:Y:S02]  /*00f0*/  IADD3 R8, P1, PT, R14.reuse, UR8, RZ ;  /* 0x000000080e087c10 */ /* 0x042fe4000ff3e0ff */
[----:B------:R-:W-:Y:S02]  /*0100*/  IADD3 R10, P2, PT, R14, UR10, RZ ;  /* 0x0000000a0e0a7c10 */ /* 0x000fe4000ff5e0ff */
[----:B------:R-:W-:Y:S02]  /*0110*/  IADD3.X R9, PT, PT, R15, UR9, RZ, P1, !PT ;  /* 0x000000090f097c10 */ /* 0x000fe40008ffe4ff */
[----:B0-----:R-:W-:-:S02]  /*0120*/  ISETP.GE.AND P0, PT, R2, 0x1, PT ;  /* 0x000000010200780c */ /* 0x001fc40003f06270 */
[----:B------:R-:W-:-:S11]  /*0130*/  IADD3.X R11, PT, PT, R15, UR11, RZ, P2, !PT ;  /* 0x0000000b0f0b7c10 */ /* 0x000fd600097fe4ff */
[----:B--2---:R-:W-:Y:S05]  /*0140*/  @!P0 BRA `(.L_x_21) ;  /* 0x0000000800848947 */ /* 0x004fea0003800000 */
[C---:B------:R-:W-:Y:S01]  /*0150*/  ISETP.GE.U32.AND P1, PT, R2.reuse, 0x8, PT ;  /* 0x000000080200780c */ /* 0x040fe20003f26070 */
[----:B------:R-:W-:Y:S01]  /*0160*/  HFMA2 R6, -RZ, RZ, 0, 0 ;  /* 0x00000000ff067431 */ /* 0x000fe200000001ff */
[----:B------:R-:W-:Y:S01]  /*0170*/  LOP3.LUT R16, R2, 0x7, RZ, 0xc0, !PT ;  /* 0x0000000702107812 */ /* 0x000fe200078ec0ff */
[----:B------:R-:W-:Y:S01]  /*0180*/  HFMA2 R12, -RZ, RZ, 0, 0 ;  /* 0x00000000ff0c7431 */ /* 0x000fe200000001ff */
[----:B------:R-:W-:-:S09]  /*0190*/  MOV R5, RZ ;  /* 0x000000ff00057202 */ /* 0x000fd20000000f00 */
[----:B------:R-:W-:Y:S05]  /*01a0*/  @!P1 BRA `(.L_x_22) ;  /* 0x00000004004c9947 */ /* 0x000fea0003800000 */
[----:B------:R-:W-:Y:S01]  /*01b0*/  LOP3.LUT R4, R2, 0x7ffffff8, RZ, 0xc0, !PT ;  /* 0x7ffffff802047812 */ /* 0x000fe200078ec0ff */
[----:B------:R-:W0:Y:S01]  /*01c0*/  LDCU.64 UR6, c[0x0][0x398] ;  /* 0x00007300ff0677ac */ /* 0x000e220008000a00 */
[----:B------:R-:W-:Y:S02]  /*01d0*/  MOV R10, R14 ;  /* 0x0000000e000a7202 */ /* 0x000fe40000000f00 */
[----:B------:R-:W-:Y:S01]  /*01e0*/  MOV R3, R15 ;  /* 0x0000000f00037202 */ /* 0x000fe20000000f00 */
[----:B------:R-:W1:Y:S01]  /*01f0*/  LDCU.64 UR12, c[0x0][0x3a8] ;  /* 0x00007500ff0c77ac */ /* 0x000e620008000a00 */
[----:B------:R-:W-:Y:S02]  /*0200*/  MOV R6, RZ ;  /* 0x000000ff00067202 */ /* 0x000fe40000000f00 */
[----:B------:R-:W-:-:S07]  /*0210*/  IADD3 R4, PT, PT, -R4, RZ, RZ ;  /* 0x000000ff04047210 */ /* 0x000fce0007ffe1ff */
.L_x_23:
[----:B--2---:R-:W-:-:S04]  /*0220*/  IADD3 R8, P1, PT, R10, UR8, RZ ;  /* 0x000000080a087c10 */ /* 0x004fc8000ff3e0ff */
[----:B------:R-:W-:-:S05]  /*0230*/  IADD3.X R9, PT, PT, R3, UR9, RZ, P1, !PT ;  /* 0x0000000903097c10 */ /* 0x000fca0008ffe4ff */
[----:B------:R-:W0:Y:S02]  /*0240*/  LDG.E R14, desc[UR4][R8.64] ;  /* 0x00000004080e7981 */ /* 0x000e24000c1e1900 */
[----:B0-----:R-:W-:-:S04]  /*0250*/  FMUL R7, R14, UR6 ;  /* 0x000000060e077c20 */ /* 0x001fc80008400000 */
[----:B------:R-:W-:Y:S01]  /*0260*/  FFMA R18, R12, UR7, R7 ;  /* 0x000000070c127c23 */ /* 0x000fe20008000007 */
[----:B------:R-:W-:-:S03]  /*0270*/  IADD3 R12, P1, PT, R10, UR10, RZ ;  /* 0x0000000a0a0c7c10 */ /* 0x000fc6000ff3e0ff */
[----:B-1----:R-:W-:Y:S01]  /*0280*/  FFMA R11, -R5, UR12, R18 ;  /* 0x0000000c050b7c23 */ /* 0x002fe20008000112 */
[----:B------:R-:W-:-:S03]  /*0290*/  IADD3.X R13, PT, PT, R3, UR11, RZ, P1, !PT ;  /* 0x0000000b030d7c10 */ /* 0x000fc60008ffe4ff */
[----:B------:R-:W-:Y:S01]  /*02a0*/  FFMA R11, -R6, UR13, R11 ;  /* 0x0000000d060b7c23 */ /* 0x000fe2000800010b */
[----:B------:R-:W-:-:S04]  /*02b0*/  IMAD.WIDE R6, R0, 0x4, R8 ;  /* 0x0000000400067825 */ /* 0x000fc800078e0208 */
        /* <DEDUP_REMOVED lines=10> */
[----:B------:R-:W-:-:S04]  /*0360*/  IMAD.WIDE R6, R0, 0x4, R8 ;  /* 0x0000000400067825 */ /* 0x000fc800078e0208 */
[----:B0-----:R-:W-:-:S04]  /*0370*/  IMAD.WIDE R12, R0, 0x4, R14 ;  /* 0x00000004000c7825 */ /* 0x001fc800078e020e */
        /* <DEDUP_REMOVED lines=30> */
[----:B------:R-:W-:-:S04]  /*0560*/  IMAD.WIDE R12, R0, 0x4, R14 ;  /* 0x00000004000c7825 */ /* 0x000fc800078e020e */
[----:B--2---:R-:W-:-:S04]  /*0570*/  FMUL R18, R20, UR6 ;  /* 0x0000000614127c20 */ /* 0x004fc80008400000 */
[----:B------:R-:W-:-:S04]  /*0580*/  FFMA R18, R17, UR7, R18 ;  /* 0x0000000711127c23 */ /* 0x000fc80008000012 */
[----:B0-----:R-:W-:Y:S01]  /*0590*/  FFMA R6, -R5, UR12, R18 ;  /* 0x0000000c05067c23 */ /* 0x001fe20008000112 */
[----:B------:R-:W-:-:S04]  /*05a0*/  IMAD.WIDE R18, R0, 0x4, R8 ;  /* 0x0000000400127825 */ /* 0x000fc800078e0208 */
[----:B------:R-:W-:-:S05]  /*05b0*/  FFMA R6, -R11, UR13, R6 ;  /* 0x0000000d0b067c23 */ /* 0x000fca0008000106 */
[----:B------:R2:W-:Y:S04]  /*05c0*/  STG.E desc[UR4][R18.64], R6 ;  /* 0x0000000612007986 */ /* 0x0005e8000c101904 */
[----:B------:R-:W3:Y:S01]  /*05d0*/  LDG.E R12, desc[UR4][R12.64] ;  /* 0x000000040c0c7981 */ /* 0x000ee2000c1e1900 */
[----:B------:R-:W-:Y:S01]  /*05e0*/  IADD3 R4, PT, PT, R4, 0x8, RZ ;  /* 0x0000000804047810 */ /* 0x000fe20007ffe0ff */
[----:B-1----:R-:W-:Y:S01]  /*05f0*/  IMAD.WIDE R8, R0, 0x4, R18 ;  /* 0x0000000400087825 */ /* 0x002fe200078e0212 */
[----:B------:R-:W-:Y:S02]  /*0600*/  MOV R11, R3 ;  /* 0x00000003000b7202 */ /* 0x000fe40000000f00 */
[----:B------:R-:W-:Y:S01]  /*0610*/  ISETP.NE.AND P1, PT, R4, RZ, PT ;  /* 0x000000ff0400720c */ /* 0x000fe20003f25270 */
[----:B------:R-:W-:-:S05]  /*0620*/  IMAD.WIDE R10, R0, 0x20, R10 ;  /* 0x00000020000a7825 */ /* 0x000fca00078e020a */
[----:B------:R-:W-:Y:S01]  /*0630*/  MOV R3, R11 ;  /* 0x0000000b00037202 */ /* 0x000fe20000000f00 */
[----:B---3--:R-:W-:-:S04]  /*0640*/  FMUL R7, R12, UR6 ;  /* 0x000000060c077c20 */ /* 0x008fc80008400000 */
[----:B------:R-:W-:-:S04]  /*0650*/  FFMA R7, R20, UR7, R7 ;  /* 0x0000000714077c23 */ /* 0x000fc80008000007 */
[----:B------:R-:W-:-:S04]  /*0660*/  FFMA R14, -R6, UR12, R7 ;  /* 0x0000000c060e7c23 */ /* 0x000fc80008000107 */
[----:B------:R-:W-:-:S05]  /*0670*/  FFMA R5, -R5, UR13, R14 ;  /* 0x0000000d05057c23 */ /* 0x000fca000800010e */
[----:B------:R2:W-:Y:S01]  /*0680*/  STG.E desc[UR4][R8.64], R5 ;  /* 0x0000000508007986 */ /* 0x0005e2000c101904 */
[----:B------:R-:W-:Y:S05]  /*0690*/  @P1 BRA `(.L_x_23) ;  /* 0xfffffff800e01947 */ /* 0x000fea000383ffff */
[C---:B--2---:R-:W-:Y:S02]  /*06a0*/  IADD3 R8, P1, PT, R10.reuse, UR8, RZ ;  /* 0x000000080a087c10 */ /* 0x044fe4000ff3e0ff */
[----:B------:R-:W-:Y:S02]  /*06b0*/  IADD3 R10, P2, PT, R10, UR10, RZ ;  /* 0x0000000a0a0a7c10 */ /* 0x000fe4000ff5e0ff */
[C---:B------:R-:W-:Y:S02]  /*06c0*/  IADD3.X R9, PT, PT, R3.reuse, UR9, RZ, P1, !PT ;  /* 0x0000000903097c10 */ /* 0x040fe40008ffe4ff */
[----:B------:R-:W-:-:S09]  /*06d0*/  IADD3.X R11, PT, PT, R3, UR11, RZ, P2, !PT ;  /* 0x0000000b030b7c10 */ /* 0x000fd200097fe4ff */
.L_x_22:
[----:B------:R-:W-:-:S13]  /*06e0*/  ISETP.NE.AND P1, PT, R16, RZ, PT ;  /* 0x000000ff1000720c */ /* 0x000fda0003f25270 */
[----:B------:R-:W-:Y:S05]  /*06f0*/  @!P1 BRA `(.L_x_21) ;  /* 0x0000000400189947 */ /* 0x000fea0003800000 */
[----:B------:R-:W-:Y:S02]  /*0700*/  ISETP.GE.U32.AND P1, PT, R16, 0x4, PT ;  /* 0x000000041000780c */ /* 0x000fe40003f26070 */
[----:B------:R-:W-:-:S04]  /*0710*/  LOP3.LUT R20, R2, 0x3, RZ, 0xc0, !PT ;  /* 0x0000000302147812 */ /* 0x000fc800078ec0ff */
[----:B------:R-:W-:-:S07]  /*0720*/  ISETP.NE.AND P2, PT, R20, RZ, PT ;  /* 0x000000ff1400720c */ /* 0x000fce0003f45270 */
[----:B------:R-:W-:Y:S06]  /*0730*/  @!P1 BRA `(.L_x_24) ;  /* 0x0000000000889947 */ /* 0x000fec0003800000 */
[----:B------:R-:W2:Y:S01]  /*0740*/  LDG.E R3, desc[UR4][R8.64] ;  /* 0x0000000408037981 */ /* 0x000ea2000c1e1900 */
[----:B------:R-:W2:Y:S01]  /*0750*/  LDCU.64 UR6, c[0x0][0x398] ;  /* 0x00007300ff0677ac */ /* 0x000ea20008000a00 */
[----:B------:R-:W0:Y:S01]  /*0760*/  LDCU.64 UR8, c[0x0][0x3a8] ;  /* 0x00007500ff0877ac */ /* 0x000e220008000a00 */
[----:B--2---:R-:W-:-:S04]  /*0770*/  FMUL R7, R3, UR6 ;  /* 0x0000000603077c20 */ /* 0x004fc80008400000 */
[----:B------:R-:W-:-:S04]  /*0780*/  FFMA R12, R12, UR7, R7 ;  /* 0x000000070c0c7c23 */ /* 0x000fc80008000007 */
[----:B0-----:R-:W-:-:S04]  /*0790*/  FFMA R7, -R5, UR8, R12 ;  /* 0x0000000805077c23 */ /* 0x001fc8000800010c */
[----:B------:R-:W-:Y:S01]  /*07a0*/  FFMA R13, -R6, UR9, R7 ;  /* 0x00000009060d7c23 */ /* 0x000fe20008000107 */
[----:B------:R-:W-:-:S04]  /*07b0*/  IMAD.WIDE R6, R0, 0x4, R8 ;  /* 0x0000000400067825 */ /* 0x000fc800078e0208 */
[----:B------:R-:W-:Y:S04]  /*07c0*/  STG.E desc[UR4][R10.64], R13 ;  /* 0x0000000d0a007986 */ /* 0x000fe8000c101904 */
        /* <DEDUP_REMOVED lines=10> */
[----:B--2---:R-:W-:-:S04]  /*0870*/  FMUL R15, R18, UR6 ;  /* 0x00000006120f7c20 */ /* 0x004fc80008400000 */
[----:B------:R-:W-:Y:S01]  /*0880*/  FFMA R12, R12, UR7, R15 ;  /* 0x000000070c0c7c23 */ /* 0x000fe2000800000f */
[----:B------:R-:W-:-:S04]  /*0890*/  IMAD.WIDE R14, R0, 0x4, R8 ;  /* 0x00000004000e7825 */ /* 0x000fc800078e0208 */
[----:B------:R-:W-:-:S04]  /*08a0*/  FFMA R12, -R3, UR8, R12 ;  /* 0x00000008030c7c23 */ /* 0x000fc8000800010c */
[----:B------:R-:W-:-:S05]  /*08b0*/  FFMA R6, -R13, UR9, R12 ;  /* 0x000000090d067c23 */ /* 0x000fca000800010c */
[----:B------:R1:W-:Y:S04]  /*08c0*/  STG.E desc[UR4][R14.64], R6 ;  /* 0x000000060e007986 */ /* 0x0003e8000c101904 */
[----:B------:R-:W2:Y:S01]  /*08d0*/  LDG.E R12, desc[UR4][R16.64] ;  /* 0x00000004100c7981 */ /* 0x000ea2000c1e1900 */
[----:B0-----:R-:W-:-:S04]  /*08e0*/  IMAD.WIDE R8, R0, 0x4, R16 ;  /* 0x0000000400087825 */ /* 0x001fc800078e0210 */
[----:B--2---:R-:W-:-:S04]  /*08f0*/  FMUL R7, R12, UR6 ;  /* 0x000000060c077c20 */ /* 0x004fc80008400000 */
[----:B------:R-:W-:Y:S01]  /*0900*/  FFMA R7, R18, UR7, R7 ;  /* 0x0000000712077c23 */ /* 0x000fe20008000007 */
[----:B------:R-:W-:-:S04]  /*0910*/  IMAD.WIDE R18, R0, 0x4, R14 ;  /* 0x0000000400127825 */ /* 0x000fc800078e020e */
[----:B------:R-:W-:Y:S01]  /*0920*/  FFMA R4, -R6, UR8, R7 ;  /* 0x0000000806047c23 */ /* 0x000fe20008000107 */
[----:B------:R-:W-:-:S04]  /*0930*/  IMAD.WIDE R10, R0, 0x4, R18 ;  /* 0x00000004000a7825 */ /* 0x000fc800078e0212 */
[----:B------:R-:W-:-:S05]  /*0940*/  FFMA R5, -R3, UR9, R4 ;  /* 0x0000000903057c23 */ /* 0x000fca0008000104 */
[----:B------:R1:W-:Y:S02]  /*0950*/  STG.E desc[UR4][R18.64], R5 ;  /* 0x0000000512007986 */ /* 0x0003e4000c101904 */
.L_x_24:
[----:B------:R-:W-:Y:S05]  /*0960*/  @!P2 BRA `(.L_x_21) ;  /* 0x00000000007ca947 */ /* 0x000fea0003800000 */
[----:B------:R-:W-:-:S13]  /*0970*/  ISETP.NE.AND P1, PT, R20, 0x1, PT ;  /* 0x000000011400780c */ /* 0x000fda0003f25270 */
[----:B------:R-:W2:Y:S01]  /*0980*/  @P1 LDG.E R3, desc[UR4][R8.64] ;  /* 0x0000000408031981 */ /* 0x000ea2000c1e1900 */
[----:B------:R-:W2:Y:S01]  /*0990*/  @P1 LDC.64 R16, c[0x0][0x398] ;  /* 0x0000e600ff101b82 */ /* 0x000ea20000000a00 */
[----:B-1----:R-:W-:-:S07]  /*09a0*/  @P1 IMAD.WIDE R18, R0, 0x4, R8 ;  /* 0x0000000400121825 */ /* 0x002fce00078e0208 */
[----:B------:R-:W0:Y:S01]  /*09b0*/  @P1 LDC.64 R14, c[0x0][0x3a8] ;  /* 0x0000ea00ff0e1b82 */ /* 0x000e220000000a00 */
[----:B--2---:R-:W-:-:S04]  /*09c0*/  @P1 FMUL R7, R3, R16 ;  /* 0x0000001003071220 */ /* 0x004fc80000400000 */
[----:B------:R-:W-:-:S04]  /*09d0*/  @P1 FFMA R4, R12, R17, R7 ;  /* 0x000000110c041223 */ /* 0x000fc80000000007 */
[----:B0-----:R-:W-:-:S04]  /*09e0*/  @P1 FFMA R7, -R5, R14, R4 ;  /* 0x0000000e05071223 */ /* 0x001fc80000000104 */
[----:B------:R-:W-:-:S05]  /*09f0*/  @P1 FFMA R6, -R6, R15, R7 ;  /* 0x0000000f06061223 */ /* 0x000fca0000000107 */
        /* <DEDUP_REMOVED lines=13> */
[----:B------:R3:W2:Y:S01]  /*0ad0*/  @!P2 LDG.E R3, desc[UR4][R8.64] ;  /* 0x000000040803a981 */ /* 0x0006a2000c1e1900 */
[----:B0-----:R-:W-:-:S04]  /*0ae0*/  @P1 IMAD.WIDE R10, R0, 0x4, R16 ;  /* 0x00000004000a1825 */ /* 0x001fc800078e0210 */
[----:B---3--:R-:W-:-:S04]  /*0af0*/  @!P2 IMAD.WIDE R8, R0, 0x4, R8 ;  /* 0x000000040008a825 */ /* 0x008fc800078e0208 */
[----:B--2---:R-:W-:-:S04]  /*0b00*/  @!P2 FMUL R3, R3, R14 ;  /* 0x0000000e0303a220 */ /* 0x004fc80000400000 */
[----:B------:R-:W-:-:S04]  /*0b10*/  @!P2 FFMA R12, R12, R15, R3 ;  /* 0x0000000f0c0ca223 */ /* 0x000fc80000000003 */
[----:B-1----:R-:W-:-:S04]  /*0b20*/  @!P2 FFMA R3, -R5, R18, R12 ;  /* 0x000000120503a223 */ /* 0x002fc8000000010c */
[----:B------:R-:W-:-:S05]  /*0b30*/  @!P2 FFMA R3, -R6, R19, R3 ;  /* 0x000000130603a223 */ /* 0x000fca0000000103 */
[----:B------:R0:W-:Y:S02]  /*0b40*/  @!P2 STG.E desc[UR4][R10.64], R3 ;  /* 0x000000030a00a986 */ /* 0x0001e4000c101904 */
[----:B0-----:R-:W-:-:S07]  /*0b50*/  @!P2 IMAD.WIDE R10, R0, 0x4, R10 ;  /* 0x00000004000aa825 */ /* 0x001fce00078e020a */
.L_x_21:
[----:B------:R-:W-:Y:S05]  /*0b60*/  @!P0 EXIT ;  /* 0x000000000000894d */ /* 0x000fea0003800000 */
[C---:B------:R-:W-:Y:S01]  /*0b70*/  ISETP.GE.U32.AND P0, PT, R2.reuse, 0x8, PT ;  /* 0x000000080200780c */ /* 0x040fe20003f06070 */
[----:B------:R-:W-:Y:S01]  /*0b80*/  HFMA2 R26, -RZ, RZ, 0, 0 ;  /* 0x00000000ff1a7431 */ /* 0x000fe200000001ff */
[----:B------:R-:W-:Y:S02]  /*0b90*/  LOP3.LUT R3, R2, 0x7, RZ, 0xc0, !PT ;  /* 0x0000000702037812 */ /* 0x000fe400078ec0ff */
[----:B------:R-:W-:Y:S02]  /*0ba0*/  CS2R R24, SRZ ;  /* 0x0000000000187805 */ /* 0x000fe4000001ff00 */
[----:B------:R-:W-:-:S07]  /*0bb0*/  MOV R28, RZ ;  /* 0x000000ff001c7202 */ /* 0x000fce0000000f00 */
[----:B------:R-:W-:Y:S05]  /*0bc0*/  @!P0 BRA `(.L_x_25) ;  /* 0x00000004009c8947 */ /* 0x000fea0003800000 */
[----:B------:R-:W-:Y:S01]  /*0bd0*/  IADD3 R4, PT, PT, -R0, RZ, RZ ;  /* 0x000000ff00047210 */ /* 0x000fe20007ffe1ff */
[----:B------:R-:W0:Y:S01]  /*0be0*/  LDCU.128 UR8, c[0x0][0x3a0] ;  /* 0x00007400ff0877ac */ /* 0x000e220008000c00 */
[----:B------:R-:W-:Y:S02]  /*0bf0*/  LOP3.LUT R7, R2, 0x7ffffff8, RZ, 0xc0, !PT ;  /* 0x7ffffff802077812 */ /* 0x000fe400078ec0ff */
[----:B------:R-:W-:Y:S01]  /*0c00*/  MOV R25, RZ ;  /* 0x000000ff00197202 */ /* 0x000fe20000000f00 */
[C---:B------:R-:W-:Y:S01]  /*0c10*/  IMAD.WIDE R12, R4.reuse, 0x4, R10 ;  /* 0x00000004040c7825 */ /* 0x040fe200078e020a */
[----:B-1----:R-:W-:Y:S02]  /*0c20*/  MOV R6, RZ ;  /* 0x000000ff00067202 */ /* 0x002fe40000000f00 */
[----:B------:R-:W-:Y:S01]  /*0c30*/  MOV R5, RZ ;  /* 0x000000ff00057202 */ /* 0x000fe20000000f00 */
[----:B------:R-:W-:Y:S01]  /*0c40*/  IMAD.WIDE R14, R4, 0x4, R8 ;  /* 0x00000004040e7825 */ /* 0x000fe200078e0208 */
[----:B------:R-:W-:-:S07]  /*0c50*/  IADD3 R7, PT, PT, -R7, RZ, RZ ;  /* 0x000000ff07077210 */ /* 0x000fce0007ffe1ff */
.L_x_26:
[----:B------:R-:W-:-:S04]  /*0c60*/  IADD3 R22, P0, PT, R12, R6, RZ ;  /* 0x000000060c167210 */ /* 0x000fc80007f1e0ff */
[----:B------:R-:W-:-:S05]  /*0c70*/  IADD3.X R23, PT, PT, R13, R5, RZ, P0, !PT ;  /* 0x000000050d177210 */ /* 0x000fca00007fe4ff */
[----:B------:R-:W2:Y:S01]  /*0c80*/  LDG.E R20, desc[UR4][R22.64] ;  /* 0x0000000416147981 */ /* 0x000ea2000c1e1900 */
[----:B0-----:R-:W-:Y:S01]  /*0c90*/  FMUL R17, R26, UR9 ;  /* 0x000000091a117c20 */ /* 0x001fe20008400000 */
[----:B------:R-:W-:-:S03]  /*0ca0*/  IADD3 R16, P0, PT, R14, R6, RZ ;  /* 0x000000060e107210 */ /* 0x000fc60007f1e0ff */
[----:B-1---5:R-:W-:Y:S01]  /*0cb0*/  FFMA R19, R28, UR8, R17 ;  /* 0x000000081c137c23 */ /* 0x022fe20008000011 */
[----:B------:R-:W-:-:S03]  /*0cc0*/  IADD3.X R17, PT, PT, R15, R5, RZ, P0, !PT ;  /* 0x000000050f117210 */ /* 0x000fc600007fe4ff */
[----:B------:R-:W-:Y:S02]  /*0cd0*/  FFMA R18, -R24, UR10, R19 ;  /* 0x0000000a18127c23 */ /* 0x000fe40008000113 */
[----:B------:R-:W3:Y:S02]  /*0ce0*/  LDG.E R26, desc[UR4][R16.64] ;  /* 0x00000004101a7981 */ /* 0x000ee4000c1e1900 */
[----:B------:R-:W-:-:S04]  /*0cf0*/  FFMA R25, -R25, UR11, R18 ;  /* 0x0000000b19197c23 */ /* 0x000fc80008000112 */
[----:B--2---:R-:W-:Y:S01]  /*0d00*/  FADD R19, R25, R20 ;  /* 0x0000001419137221 */ /* 0x004fe20000000000 */
[----:B------:R-:W-:-:S04]  /*0d10*/  IMAD.WIDE R20, R4, 0x4, R22 ;  /* 0x0000000404147825 */ /* 0x000fc800078e0216 */
[----:B------:R0:W-:Y:S04]  /*0d20*/  STG.E desc[UR4][R22.64], R19 ;  /* 0x0000001316007986 */ /* 0x0001e8000c101904 */
[----:B------:R-:W2:Y:S01]  /*0d30*/  LDG.E R29, desc[UR4][R20.64] ;  /* 0x00000004141d7981 */ /* 0x000ea2000c1e1900 */
[----:B------:R-:W-:-:S04]  /*0d40*/  FMUL R27, R28, UR9 ;  /* 0x000000091c1b7c20 */ /* 0x000fc80008400000 */
[----:B---3--:R-:W-:Y:S01]  /*0d50*/  FFMA R28, R26, UR8, R27 ;  /* 0x000000081a1c7c23 */ /* 0x008fe2000800001b */
[----:B0-----:R-:W-:-:S04]  /*0d60*/  IMAD.WIDE R18, R4, 0x4, R16 ;  /* 0x0000000404127825 */ /* 0x001fc800078e0210 */
[----:B------:R-:W-:Y:S01]  /*0d70*/  FFMA R28, -R25, UR10, R28 ;  /* 0x0000000a191c7c23 */ /* 0x000fe2000800011c */
[----:B------:R-:W3:Y:S03]  /*0d80*/  LDG.E R27, desc[UR4][R18.64] ;  /* 0x00000004121b7981 */ /* 0x000ee6000c1e1900 */
[----:B------:R-:W-:Y:S01]  /*0d90*/  FFMA R24, -R24, UR11, R28 ;  /* 0x0000000b18187c23 */ /* 0x000fe2000800011c */
[----:B------:R-:W-:-:S04]  /*0da0*/  IMAD.WIDE R16, R4, 0x4, R20 ;  /* 0x0000000404107825 */ /* 0x000fc800078e0214 */
[----:B--2---:R-:W-:-:S05]  /*0db0*/  FADD R29, R24, R29 ;  /* 0x0000001d181d7221 */ /* 0x004fca0000000000 */
[----:B------:R0:W-:Y:S04]  /*0dc0*/  STG.E desc[UR4][R20.64], R29 ;  /* 0x0000001d14007986 */ /* 0x0001e8000c101904 */
[----:B------:R-:W2:Y:S01]  /*0dd0*/  LDG.E R28, desc[UR4][R16.64] ;  /* 0x00000004101c7981 */ /* 0x000ea2000c1e1900 */
[----:B------:R-:W-:Y:S01]  /*0de0*/  FMUL R26, R26, UR9 ;  /* 0x000000091a1a7c20 */ /* 0x000fe20008400000 */
[----:B------:R-:W-:-:S04]  /*0df0*/  IMAD.WIDE R22, R4, 0x4, R18 ;  /* 0x0000000404167825 */ /* 0x000fc800078e0212 */
[----:B---3--:R-:W-:-:S04]  /*0e00*/  FFMA R26, R27, UR8, R26 ;  /* 0x000000081b1a7c23 */ /* 0x008fc8000800001a */
[----:B------:R-:W-:Y:S02]  /*0e10*/  FFMA R18, -R24, UR10, R26 ;  /* 0x0000000a18127c23 */ /* 0x000fe4000800011a */
[----:B------:R-:W3:Y:S02]  /*0e20*/  LDG.E R26, desc[UR4][R22.64] ;  /* 0x00000004161a7981 */ /* 0x000ee4000c1e1900 */
[----:B------:R-:W-:Y:S01]  /*0e30*/  FFMA R25, -R25, UR11, R18 ;  /* 0x0000000b19197c23 */ /* 0x000fe20008000112 */
[----:B------:R-:W-:-:S04]  /*0e40*/  IMAD.WIDE R18, R4, 0x4, R16 ;  /* 0x0000000404127825 */ /* 0x000fc800078e0210 */
[----:B--2---:R-:W-:-:S05]  /*0e50*/  FADD R28, R25, R28 ;  /* 0x0000001c191c7221 */ /* 0x004fca0000000000 */
[----:B------:R1:W-:Y:S04]  /*0e60*/  STG.E desc[UR4][R16.64], R28 ;  /* 0x0000001c10007986 */ /* 0x0003e8000c101904 */
[----:B0-----:R-:W2:Y:S01]  /*0e70*/  LDG.E R29, desc[UR4][R18.64] ;  /* 0x00000004121d7981 */ /* 0x001ea2000c1e1900 */
        /* <DEDUP_REMOVED lines=9> */
[----:B-1----:R-:W2:Y:S01]  /*0f10*/  LDG.E R28, desc[UR4][R22.64] ;  /* 0x00000004161c7981 */ /* 0x002ea2000c1e1900 */
        /* <DEDUP_REMOVED lines=19> */
[----:B-1----:R-:W0:Y:S01]  /*1050*/  LDG.E R28, desc[UR4][R16.64] ;  /* 0x00000004101c7981 */ /* 0x002e22000c1e1900 */
[----:B------:R-:W-:Y:S01]  /*1060*/  FMUL R26, R26, UR9 ;  /* 0x000000091a1a7c20 */ /* 0x000fe20008400000 */
[----:B------:R-:W-:-:S04]  /*1070*/  IMAD.WIDE R22, R4, 0x4, R18 ;  /* 0x0000000404167825 */ /* 0x000fc800078e0212 */
[----:B---3--:R-:W-:-:S04]  /*1080*/  FFMA R26, R27, UR8, R26 ;  /* 0x000000081b1a7c23 */ /* 0x008fc8000800001a */
[----:B------:R-:W-:Y:S02]  /*1090*/  FFMA R18, -R24, UR10, R26 ;  /* 0x0000000a18127c23 */ /* 0x000fe4000800011a */
[----:B------:R-:W2:Y:S02]  /*10a0*/  LDG.E R26, desc[UR4][R22.64] ;  /* 0x00000004161a7981 */ /* 0x000ea4000c1e1900 */
[----:B------:R-:W-:Y:S01]  /*10b0*/  FFMA R25, -R25, UR11, R18 ;  /* 0x0000000b19197c23 */ /* 0x000fe20008000112 */
[----:B------:R-:W-:-:S04]  /*10c0*/  IMAD.WIDE R18, R4, 0x4, R16 ;  /* 0x0000000404127825 */ /* 0x000fc800078e0210 */
[----:B0-----:R-:W-:-:S05]  /*10d0*/  FADD R20, R25, R28 ;  /* 0x0000001c19147221 */ /* 0x001fca0000000000 */
[----:B------:R0:W-:Y:S04]  /*10e0*/  STG.E desc[UR4][R16.64], R20 ;  /* 0x0000001410007986 */ /* 0x0001e8000c101904 */
[----:B------:R-:W3:Y:S01]  /*10f0*/  LDG.E R21, desc[UR4][R18.64] ;  /* 0x0000000412157981 */ /* 0x000ee2000c1e1900 */
[----:B------:R-:W-:Y:S01]  /*1100*/  FMUL R27, R27, UR9 ;  /* 0x000000091b1b7c20 */ /* 0x000fe20008400000 */
[----:B------:R-:W-:Y:S01]  /*1110*/  IADD3 R7, PT, PT, R7, 0x8, RZ ;  /* 0x0000000807077810 */ /* 0x000fe20007ffe0ff */
[----:B------:R-:W-:-:S04]  /*1120*/  IMAD.WIDE R28, R4, 0x4, R22 ;  /* 0x00000004041c7825 */ /* 0x000fc800078e0216 */
[----:B--2---:R-:W-:Y:S01]  /*1130*/  FFMA R27, R26, UR8, R27 ;  /* 0x000000081a1b7c23 */ /* 0x004fe2000800001b */
[----:B------:R-:W-:-:S03]  /*1140*/  ISETP.NE.AND P0, PT, R7, RZ, PT ;  /* 0x000000ff0700720c */ /* 0x000fc60003f05270 */
[----:B------:R-:W-:Y:S01]  /*1150*/  FFMA R27, -R25, UR10, R27 ;  /* 0x0000000a191b7c23 */ /* 0x000fe2000800011b */
[----:B0-----:R-:W-:Y:S01]  /*1160*/  MOV R16, R6 ;  /* 0x0000000600107202 */ /* 0x001fe20000000f00 */
[----:B------:R1:W5:Y:S01]  /*1170*/  LDG.E R28, desc[UR4][R28.64] ;  /* 0x000000041c1c7981 */ /* 0x000362000c1e1900 */
[----:B------:R-:W-:Y:S01]  /*1180*/  MOV R17, R5 ;  /* 0x0000000500117202 */ /* 0x000fe20000000f00 */
[----:B------:R-:W-:Y:S02]  /*1190*/  FFMA R24, -R24, UR11, R27 ;  /* 0x0000000b18187c23 */ /* 0x000fe4000800011b */
[----:B------:R-:W-:-:S03]  /*11a0*/  IMAD.WIDE R16, R4, 0x20, R16 ;  /* 0x0000002004107825 */ /* 0x000fc600078e0210 */
[----:B------:R-:W-:Y:S02]  /*11b0*/  MOV R6, R16 ;  /* 0x0000001000067202 */ /* 0x000fe40000000f00 */
[----:B------:R-:W-:Y:S01]  /*11c0*/  MOV R5, R17 ;  /* 0x0000001100057202 */ /* 0x000fe20000000f00 */
[----:B---3--:R-:W-:-:S05]  /*11d0*/  FADD R21, R24, R21 ;  /* 0x0000001518157221 */ /* 0x008fca0000000000 */
[----:B------:R1:W-:Y:S01]  /*11e0*/  STG.E desc[UR4][R18.64], R21 ;  /* 0x0000001512007986 */ /* 0x0003e2000c101904 */
[----:B------:R-:W-:Y:S05]  /*11f0*/  @P0 BRA `(.L_x_26) ;  /* 0xfffffff800980947 */ /* 0x000fea000383ffff */
[-C--:B------:R-:W-:Y:S02]  /*1200*/  IADD3 R10, P0, PT, R10, R6.reuse, RZ ;  /* 0x000000060a0a7210 */ /* 0x080fe40007f1e0ff */
[----:B------:R-:W-:Y:S02]  /*1210*/  IADD3 R8, P1, PT, R8, R6, RZ ;  /* 0x0000000608087210 */ /* 0x000fe40007f3e0ff */
[-C--:B------:R-:W-:Y:S02]  /*1220*/  IADD3.X R11, PT, PT, R11, R5.reuse, RZ, P0, !PT ;  /* 0x000000050b0b7210 */ /* 0x080fe400007fe4ff */
[----:B------:R-:W-:-:S09]  /*1230*/  IADD3.X R9, PT, PT, R9, R5, RZ, P1, !PT ;  /* 0x0000000509097210 */ /* 0x000fd20000ffe4ff */
.L_x_25:
[----:B------:R-:W-:-:S13]  /*1240*/  ISETP.NE.AND P0, PT, R3, RZ, PT ;  /* 0x000000ff0300720c */ /* 0x000fda0003f05270 */
[----:B------:R-:W-:Y:S05]  /*1250*/  @!P0 EXIT ;  /* 0x000000000000894d */ /* 0x000fea0003800000 */
[----:B------:R-:W-:Y:S02]  /*1260*/  ISETP.GE.U32.AND P0, PT, R3, 0x4, PT ;  /* 0x000000040300780c */ /* 0x000fe40003f06070 */
[----:B-1----:R-:W-:-:S04]  /*1270*/  LOP3.LUT R18, R2, 0x3, RZ, 0xc0, !PT ;  /* 0x0000000302127812 */ /* 0x002fc800078ec0ff */
[----:B------:R-:W-:-:S07]  /*1280*/  ISETP.NE.AND P1, PT, R18, RZ, PT ;  /* 0x000000ff1200720c */ /* 0x000fce0003f25270 */
[----:B------:R-:W-:Y:S06]  /*1290*/  @!P0 BRA `(.L_x_27) ;  /* 0x0000000000a88947 */ /* 0x000fec0003800000 */
[----:B------:R-:W-:Y:S01]  /*12a0*/  IADD3 R3, PT, PT, -R0, RZ, RZ ;  /* 0x000000ff00037210 */ /* 0x000fe20007ffe1ff */
[----:B------:R-:W0:Y:S04]  /*12b0*/  LDCU.128 UR8, c[0x0][0x3a0] ;  /* 0x00007400ff0877ac */ /* 0x000e280008000c00 */
[----:B------:R-:W-:-:S05]  /*12c0*/  IMAD.WIDE R10, R3, 0x4, R10 ;  /* 0x00000004030a7825 */ /* 0x000fca00078e020a */
[----:B------:R-:W2:Y:S01]  /*12d0*/  LDG.E R6, desc[UR4][R10.64] ;  /* 0x000000040a067981 */ /* 0x000ea2000c1e1900 */
[----:B------:R-:W-:-:S05]  /*12e0*/  IMAD.WIDE R8, R3, 0x4, R8 ;  /* 0x0000000403087825 */ /* 0x000fca00078e0208 */
[----:B------:R-:W3:Y:S01]  /*12f0*/  LDG.E R15, desc[UR4][R8.64] ;  /* 0x00000004080f7981 */ /* 0x000ee2000c1e1900 */
[----:B0-----:R-:W-:-:S04]  /*1300*/  FMUL R5, R26, UR9 ;  /* 0x000000091a057c20 */ /* 0x001fc80008400000 */
[----:B-----5:R-:W-:-:S04]  /*1310*/  FFMA R5, R28, UR8, R5 ;  /* 0x000000081c057c23 */ /* 0x020fc80008000005 */
[----:B------:R-:W-:-:S04]  /*1320*/  FFMA R4, -R24, UR10, R5 ;  /* 0x0000000a18047c23 */ /* 0x000fc80008000105 */
[----:B------:R-:W-:Y:S01]  /*1330*/  FFMA R25, -R25, UR11, R4 ;  /* 0x0000000b19197c23 */ /* 0x000fe20008000104 */
[----:B------:R-:W-:-:S04]  /*1340*/  IMAD.WIDE R4, R3, 0x4, R10 ;  /* 0x0000000403047825 */ /* 0x000fc800078e020a */
[----:B--2---:R-:W-:-:S05]  /*1350*/  FADD R17, R25, R6 ;  /* 0x0000000619117221 */ /* 0x004fca0000000000 */
[----:B------:R0:W-:Y:S04]  /*1360*/  STG.E desc[UR4][R10.64], R17 ;  /* 0x000000110a007986 */ /* 0x0001e8000c101904 */
[----:B------:R-:W2:Y:S01]  /*1370*/  LDG.E R19, desc[UR4][R4.64] ;  /* 0x0000000404137981 */ /* 0x000ea2000c1e1900 */
[----:B------:R-:W-:Y:S01]  /*1380*/  FMUL R28, R28, UR9 ;  /* 0x000000091c1c7c20 */ /* 0x000fe20008400000 */
[----:B------:R-:W-:-:S04]  /*1390*/  IMAD.WIDE R12, R3, 0x4, R8 ;  /* 0x00000004030c7825 */ /* 0x000fc800078e0208 */
[----:B---3--:R-:W-:Y:S01]  /*13a0*/  FFMA R28, R15, UR8, R28 ;  /* 0x000000080f1c7c23 */ /* 0x008fe2000800001c */
[----:B------:R-:W3:Y:S03]  /*13b0*/  LDG.E R14, desc[UR4][R12.64] ;  /* 0x000000040c0e7981 */ /* 0x000ee6000c1e1900 */
[----:B------:R-:W-:-:S04]  /*13c0*/  FFMA R7, -R25, UR10, R28 ;  /* 0x0000000a19077c23 */ /* 0x000fc8000800011c */
[----:B------:R-:W-:Y:S01]  /*13d0*/  FFMA R24, -R24, UR11, R7 ;  /* 0x0000000b18187c23 */ /* 0x000fe20008000107 */
[----:B------:R-:W-:-:S04]  /*13e0*/  IMAD.WIDE R6, R3, 0x4, R4 ;  /* 0x0000000403067825 */ /* 0x000fc800078e0204 */
[----:B--2---:R-:W-:-:S05]  /*13f0*/  FADD R19, R24, R19 ;  /* 0x0000001318137221 */ /* 0x004fca0000000000 */
[----:B------:R1:W-:Y:S04]  /*1400*/  STG.E desc[UR4][R4.64], R19 ;  /* 0x0000001304007986 */ /* 0x0003e8000c101904 */
[----:B0-----:R-:W2:Y:S01]  /*1410*/  LDG.E R10, desc[UR4][R6.64] ;  /* 0x00000004060a7981 */ /* 0x001ea2000c1e1900 */
[----:B------:R-:W-:Y:S01]  /*1420*/  FMUL R15, R15, UR9 ;  /* 0x000000090f0f7c20 */ /* 0x000fe20008400000 */
[----:B------:R-:W-:-:S04]  /*1430*/  IMAD.WIDE R16, R3, 0x4, R12 ;  /* 0x0000000403107825 */ /* 0x000fc800078e020c */
[----:B---3--:R-:W-:Y:S01]  /*1440*/  FFMA R15, R14, UR8, R15 ;  /* 0x000000080e0f7c23 */ /* 0x008fe2000800000f */
[----:B------:R-:W3:Y:S03]  /*1450*/  LDG.E R26, desc[UR4][R16.64] ;  /* 0x00000004101a7981 */ /* 0x000ee6000c1e1900 */
[----:B------:R-:W-:-:S04]  /*1460*/  FFMA R8, -R24, UR10, R15 ;  /* 0x0000000a18087c23 */ /* 0x000fc8000800010f */
[----:B------:R-:W-:-:S04]  /*1470*/  FFMA R25, -R25, UR11, R8 ;  /* 0x0000000b19197c23 */ /* 0x000fc80008000108 */
[----:B--2---:R-:W-:Y:S01]  /*1480*/  FADD R13, R25, R10 ;  /* 0x0000000a190d7221 */ /* 0x004fe20000000000 */
[----:B------:R-:W-:-:S04]  /*1490*/  IMAD.WIDE R10, R3, 0x4, R6 ;  /* 0x00000004030a7825 */ /* 0x000fc800078e0206 */
[----:B------:R0:W-:Y:S04]  /*14a0*/  STG.E desc[UR4][R6.64], R13 ;  /* 0x0000000d06007986 */ /* 0x0001e8000c101904 */
[----:B-1----:R-:W2:Y:S01]  /*14b0*/  LDG.E R5, desc[UR4][R10.64] ;  /* 0x000000040a057981 */ /* 0x002ea2000c1e1900 */
[----:B------:R-:W-:-:S04]  /*14c0*/  IMAD.WIDE R8, R3, 0x4, R16 ;  /* 0x0000000403087825 */ /* 0x000fc800078e0210 */
[----:B------:R-:W-:-:S04]  /*14d0*/  FMUL R3, R14, UR9 ;  /* 0x000000090e037c20 */ /* 0x000fc80008400000 */
[----:B---3--:R-:W-:Y:S01]  /*14e0*/  FFMA R4, R26, UR8, R3 ;  /* 0x000000081a047c23 */ /* 0x008fe20008000003 */
[----:B------:R0:W5:Y:S03]  /*14f0*/  LDG.E R28, desc[UR4][R8.64] ;  /* 0x00000004081c7981 */ /* 0x000166000c1e1900 */
[----:B------:R-:W-:-:S04]  /*1500*/  FFMA R3, -R25, UR10, R4 ;  /* 0x0000000a19037c23 */ /* 0x000fc80008000104 */
[----:B------:R-:W-:-:S04]  /*1510*/  FFMA R24, -R24, UR11, R3 ;  /* 0x0000000b18187c23 */ /* 0x000fc80008000103 */
[----:B--2---:R-:W-:-:S05]  /*1520*/  FADD R5, R24, R5 ;  /* 0x0000000518057221 */ /* 0x004fca0000000000 */
[----:B------:R0:W-:Y:S02]  /*1530*/  STG.E desc[UR4][R10.64], R5 ;  /* 0x000000050a007986 */ /* 0x0001e4000c101904 */
.L_x_27:
[----:B------:R-:W-:Y:S05]  /*1540*/  @!P1 EXIT ;  /* 0x000000000000994d */ /* 0x000fea0003800000 */
[----:B------:R-:W-:Y:S02]  /*1550*/  ISETP.NE.AND P0, PT, R18, 0x1, PT ;  /* 0x000000011200780c */ /* 0x000fe40003f05270 */
[----:B------:R-:W-:-:S04]  /*1560*/  LOP3.LUT R2, R2, 0x1, RZ, 0xc0, !PT ;  /* 0x0000000102027812 */ /* 0x000fc800078ec0ff */
[----:B------:R-:W-:-:S07]  /*1570*/  ISETP.NE.U32.AND P1, PT, R2, 0x1, PT ;  /* 0x000000010200780c */ /* 0x000fce0003f25070 */
[----:B------:R-:W-:Y:S06]  /*1580*/  @!P0 BRA `(.L_x_28) ;  /* 0x00000000005c8947 */ /* 0x000fec0003800000 */
[----:B0-----:R-:W-:Y:S01]  /*1590*/  IADD3 R5, PT, PT, -R0, RZ, RZ ;  /* 0x000000ff00057210 */ /* 0x001fe20007ffe1ff */
[----:B------:R-:W0:Y:S04]  /*15a0*/  LDCU.128 UR8, c[0x0][0x3a0] ;  /* 0x00007400ff0877ac */ /* 0x000e280008000c00 */
[----:B------:R-:W-:-:S05]  /*15b0*/  IMAD.WIDE R2, R5, 0x4, R10 ;  /* 0x0000000405027825 */ /* 0x000fca00078e020a */
[----:B------:R-:W2:Y:S01]  /*15c0*/  LDG.E R4, desc[UR4][R2.64] ;  /* 0x0000000402047981 */ /* 0x000ea2000c1e1900 */
[----:B------:R-:W-:-:S04]  /*15d0*/  IMAD.WIDE R8, R5, 0x4, R8 ;  /* 0x0000000405087825 */ /* 0x000fc800078e0208 */
[----:B0-----:R-:W-:Y:S02]  /*15e0*/  FMUL R7, R26, UR9 ;  /* 0x000000091a077c20 */ /* 0x001fe40008400000 */
[----:B------:R-:W3:Y:S02]  /*15f0*/  LDG.E R26, desc[UR4][R8.64] ;  /* 0x00000004081a7981 */ /* 0x000ee4000c1e1900 */
[----:B-----5:R-:W-:-:S04]  /*1600*/  FFMA R7, R28, UR8, R7 ;  /* 0x000000081c077c23 */ /* 0x020fc80008000007 */
[----:B------:R-:W-:-:S04]  /*1610*/  FFMA R6, -R24, UR10, R7 ;  /* 0x0000000a18067c23 */ /* 0x000fc80008000107 */
[----:B------:R-:W-:Y:S01]  /*1620*/  FFMA R25, -R25, UR11, R6 ;  /* 0x0000000b19197c23 */ /* 0x000fe20008000106 */
[----:B------:R-:W-:-:S04]  /*1630*/  IMAD.WIDE R10, R5, 0x4, R2 ;  /* 0x00000004050a7825 */ /* 0x000fc800078e0202 */
[----:B--2---:R-:W-:-:S05]  /*1640*/  FADD R7, R25, R4 ;  /* 0x0000000419077221 */ /* 0x004fca0000000000 */
[----:B------:R1:W-:Y:S04]  /*1650*/  STG.E desc[UR4][R2.64], R7 ;  /* 0x0000000702007986 */ /* 0x0003e8000c101904 */
[----:B------:R-:W2:Y:S01]  /*1660*/  LDG.E R15, desc[UR4][R10.64] ;  /* 0x000000040a0f7981 */ /* 0x000ea2000c1e1900 */
[----:B------:R-:W-:-:S06]  /*1670*/  IMAD.WIDE R4, R5, 0x4, R8 ;  /* 0x0000000405047825 */ /* 0x000fcc00078e0208 */
[----:B------:R-:W4:Y:S01]  /*1680*/  LDG.E R4, desc[UR4][R4.64] ;  /* 0x0000000404047981 */ /* 0x000f22000c1e1900 */
[----:B------:R-:W-:-:S04]  /*1690*/  FMUL R13, R28, UR9 ;  /* 0x000000091c0d7c20 */ /* 0x000fc80008400000 */
[----:B---3--:R-:W-:-:S04]  /*16a0*/  FFMA R6, R26, UR8, R13 ;  /* 0x000000081a067c23 */ /* 0x008fc8000800000d */
[----:B------:R-:W-:-:S04]  /*16b0*/  FFMA R13, -R25, UR10, R6 ;  /* 0x0000000a190d7c23 */ /* 0x000fc80008000106 */
[----:B------:R-:W-:-:S04]  /*16c0*/  FFMA R24, -R24, UR11, R13 ;  /* 0x0000000b18187c23 */ /* 0x000fc8000800010d */
[----:B--2---:R-:W-:-:S05]  /*16d0*/  FADD R15, R24, R15 ;  /* 0x0000000f180f7221 */ /* 0x004fca0000000000 */
[----:B------:R1:W-:Y:S01]  /*16e0*/  STG.E desc[UR4][R10.64], R15 ;  /* 0x0000000f0a007986 */ /* 0x0003e2000c101904 */
[----:B----4-:R-:W-:-:S07]  /*16f0*/  MOV R28, R4 ;  /* 0x00000004001c7202 */ /* 0x010fce0000000f00 */
.L_x_28:
[----:B------:R-:W-:Y:S05]  /*1700*/  @P1 EXIT ;  /* 0x000000000000194d */ /* 0x000fea0003800000 */
[----:B-1----:R-:W-:Y:S01]  /*1710*/  IADD3 R3, PT, PT, -R0, RZ, RZ ;  /* 0x000000ff00037210 */ /* 0x002fe20007ffe1ff */
[----:B------:R-:W1:Y:S04]  /*1720*/  LDCU.128 UR8, c[0x0][0x3a0] ;  /* 0x00007400ff0877ac */ /* 0x000e680008000c00 */
[----:B0-----:R-:W-:-:S05]  /*1730*/  IMAD.WIDE R10, R3, 0x4, R10 ;  /* 0x00000004030a7825 */ /* 0x001fca00078e020a */
[----:B------:R-:W2:Y:S01]  /*1740*/  LDG.E R5, desc[UR4][R10.64] ;  /* 0x000000040a057981 */ /* 0x000ea2000c1e1900 */
[----:B-1----:R-:W-:-:S04]  /*1750*/  FMUL R3, R26, UR9 ;  /* 0x000000091a037c20 */ /* 0x002fc80008400000 */
[----:B-----5:R-:W-:-:S04]  /*1760*/  FFMA R3, R28, UR8, R3 ;  /* 0x000000081c037c23 */ /* 0x020fc80008000003 */
[----:B------:R-:W-:-:S04]  /*1770*/  FFMA R24, -R24, UR10, R3 ;  /* 0x0000000a18187c23 */ /* 0x000fc80008000103 */
[----:B------:R-:W-:-:S04]  /*1780*/  FFMA R24, -R25, UR11, R24 ;  /* 0x0000000b19187c23 */ /* 0x000fc80008000118 */
[----:B--2---:R-:W-:-:S05]  /*1790*/  FADD R5, R24, R5 ;  /* 0x0000000518057221 */ /* 0x004fca0000000000 */
[----:B------:R-:W-:Y:S01]  /*17a0*/  STG.E desc[UR4][R10.64], R5 ;  /* 0x000000050a007986 */ /* 0x000fe2000c101904 */
[----:B------:R-:W-:Y:S05]  /*17b0*/  EXIT ;  /* 0x000000000000794d */ /* 0x000fea0003800000 */
.L_x_29:
        /* <DEDUP_REMOVED lines=12> */
.L_x_32:


//--------------------- .nv.shared.reserved.0     --------------------------
	.section	.nv.shared.reserved.0,"aw",@nobits
	.weak		__nv_reservedSMEM_offset_0_alias
	.size		__nv_reservedSMEM_offset_0_alias, 0, 64
	.other		__nv_reservedSMEM_offset_0_alias,@"STO_CUDA_RESERVED_SHARED STV_DEFAULT"
__nv_reservedSMEM_offset_0_alias:
	.zero		0
	.zero		64


//--------------------- .nv.constant0._Z5d_rg1PfS_S_iiffffffff --------------------------
	.section	.nv.constant0._Z5d_rg1PfS_S_iiffffffff,"a",@progbits
	.sectionflags	@""
	.align	4
.nv.constant0._Z5d_rg1PfS_S_iiffffffff:
	.zero		960


//--------------------- .nv.constant0._Z5d_rg0PfS_iiffffffff --------------------------
	.section	.nv.constant0._Z5d_rg0PfS_iiffffffff,"a",@progbits
	.sectionflags	@""
	.align	4
.nv.constant0._Z5d_rg0PfS_iiffffffff:
	.zero		952


//--------------------- SYMBOLS --------------------------

	.type		.nv.reservedSmem.offset0,@object
	.size		.nv.reservedSmem.offset0,0x4
